	.target	sm_100a

	.elftype	@"ET_EXEC"


//--------------------- .note.nv.tkinfo           --------------------------
	.section	.note.nv.tkinfo,"",@"SHT_NOTE"
	.sectionflags	@"SHF_NOTE_NV_TKINFO"
	.tkinfo
        /*0018*/ 	.word	0x00000002
        /*0030*/ 	.string	""
        /*0030*/ 	.string	"ptxas"
        /*0030*/ 	.string	"Cuda compilation tools, release 13.0, V13.0.88"
        /*0030*/ 	.string	"Build cuda_13.0.r13.0/compiler.36424714_0"
        /*0030*/ 	.string	"-arch sm_100a -m 64 "



//--------------------- .note.nv.cuinfo           --------------------------
	.section	.note.nv.cuinfo,"",@"SHT_NOTE"
	.sectionflags	@"SHF_NOTE_NV_CUINFO"
        /*0018*/ 	.short	0x0002
        /*001a*/ 	.short	0x0064
        /*001c*/ 	.short	0x0082
	.zero		2


//--------------------- .nv.info                  --------------------------
	.section	.nv.info,"",@"SHT_CUDA_INFO"
	.align	4


	//----- nvinfo : EIATTR_REGCOUNT
	.align		4
        /*0000*/ 	.byte	0x04, 0x2f
        /*0002*/ 	.short	(.L_19 - .L_18)
	.align		4
.L_18:
        /*0004*/ 	.word	index@(_ZN7cutlass13device_kernelINS_4gemm6kernel13GemmUniversalIN4cute5tupleIJiiiiEEENS1_10collective13CollectiveMmaINS1_41MainloopSm100TmaUmmaWarpSpecializedSparseILi10ELi2ELi2ENS5_IJNS4_1CILi1EEENSA_ILi2EEESB_EEEEENS5_IJNSA_ILi128EEENSA_ILi64EEESF_EEENS_12float_e4m3_tENS5_IJNS4_6LayoutINS5_IJiNS5_IJSC_iEEEiEEENS5_IJlNS5_IJSB_SC_EEElEEEEENSJ_INS5_IJNS5_IJSF_iEEESP_iEEENS5_IJNS5_IJSF_NSA_ILi16384EEEEEENS5_IJSB_lEEElEEEEEEEESI_NS5_IJlSB_lEEENS4_8TiledMMAINS4_8MMA_AtomIJNS4_26SM100_MMA_F8F6F4_SS_SPARSEISI_SI_fLi128ELi64ELNS4_4UMMA5MajorE0ELS12_0ELNS11_7ScaleInE0ELS13_0EEEEEENSJ_INS5_IJSB_SB_SB_EEENS5_IJNSA_ILi0EEES17_S17_EEEEENS5_IJNS4_10UnderscoreES1A_S1A_EEEEENS4_23SM90_TMA_LOAD_MULTICASTENS4_14ComposedLayoutINS4_7SwizzleILi2ELi4ELi3EEENS4_25smem_sparse_ptr_flag_bitsILi2ELi8EEENSJ_INS5_IJNS5_IJSB_NSA_ILi8EEEEEENS5_IJSC_SG_EEEEEENS5_IJNS5_IJS17_SF_EEESM_EEEEEEEvNS4_8identityENS4_13SM90_TMA_LOADENS1E_INS1F_ILi3ELi4ELi3EEENS4_18smem_ptr_flag_bitsILi8EEENSJ_INS5_IJS1J_SF_EEENS5_IJSF_SB_EEEEEEEvS1R_EENS_8epilogue10collective18CollectiveEpilogueINS21_23Sm100TmaWarpSpecializedILi4ELi2ELi16ELb1ELb0EEEJSH_NS5_IJNSJ_ISF_SB_EENSJ_INSA_ILi16EEESB_EEEEEfNS5_IJSB_llEEEfS2A_NS21_6fusion15FusionCallbacksIS25_NS2B_17LinearCombinationIffffLNS_15FloatRoundStyleE2EEESH_S29_JEEENS4_5SM1004TMEM4LOAD26SM100_TMEM_LOAD_32dp32b16xES1S_NS1E_INS1F_ILi2ELi5ELi2EEENS1U_ILi32EEENSJ_INS5_IJNSA_ILi32EEENSA_ILi4EEEEEENS5_IJSB_S2N_EEEEEEENS4_39AutoVectorizingCopyWithAssumedAlignmentILi128EEENS4_14SM90_TMA_STOREES2S_S2U_S2U_EEEvvEEEEvNT_6ParamsE)
        /*0008*/ 	.word	0x00000059


	//----- nvinfo : EIATTR_FRAME_SIZE
	.align		4
.L_19:
        /*000c*/ 	.byte	0x04, 0x11
        /*000e*/ 	.short	(.L_21 - .L_20)
	.align		4
.L_20:
        /*0010*/ 	.word	index@($__internal_2_$__cuda_sm10x_tcgen05_guardrail_trap_unallocated_columns_being_dealloced)
        /*0014*/ 	.word	0x00000000


	//----- nvinfo : EIATTR_FRAME_SIZE
	.align		4
.L_21:
        /*0018*/ 	.byte	0x04, 0x11
        /*001a*/ 	.short	(.L_23 - .L_22)
	.align		4
.L_22:
        /*001c*/ 	.word	index@($__internal_1_$__cuda_sm10x_tcgen05_guardrail_trap_phase_invalid_during_alloc)
        /*0020*/ 	.word	0x00000000


	//----- nvinfo : EIATTR_FRAME_SIZE
	.align		4
.L_23:
        /*0024*/ 	.byte	0x04, 0x11
        /*0026*/ 	.short	(.L_25 - .L_24)
	.align		4
.L_24:
        /*0028*/ 	.word	index@($__internal_0_$__cuda_sm10x_tcgen05_guardrail_trap_col_being_dealloced_not_returned_by_alloc)
        /*002c*/ 	.word	0x00000000


	//----- nvinfo : EIATTR_FRAME_SIZE
	.align		4
.L_25:
        /*0030*/ 	.byte	0x04, 0x11
        /*0032*/ 	.short	(.L_27 - .L_26)
	.align		4
.L_26:
        /*0034*/ 	.word	index@(_ZN7cutlass13device_kernelINS_4gemm6kernel13GemmUniversalIN4cute5tupleIJiiiiEEENS1_10collective13CollectiveMmaINS1_41MainloopSm100TmaUmmaWarpSpecializedSparseILi10ELi2ELi2ENS5_IJNS4_1CILi1EEENSA_ILi2EEESB_EEEEENS5_IJNSA_ILi128EEENSA_ILi64EEESF_EEENS_12float_e4m3_tENS5_IJNS4_6LayoutINS5_IJiNS5_IJSC_iEEEiEEENS5_IJlNS5_IJSB_SC_EEElEEEEENSJ_INS5_IJNS5_IJSF_iEEESP_iEEENS5_IJNS5_IJSF_NSA_ILi16384EEEEEENS5_IJSB_lEEElEEEEEEEESI_NS5_IJlSB_lEEENS4_8TiledMMAINS4_8MMA_AtomIJNS4_26SM100_MMA_F8F6F4_SS_SPARSEISI_SI_fLi128ELi64ELNS4_4UMMA5MajorE0ELS12_0ELNS11_7ScaleInE0ELS13_0EEEEEENSJ_INS5_IJSB_SB_SB_EEENS5_IJNSA_ILi0EEES17_S17_EEEEENS5_IJNS4_10UnderscoreES1A_S1A_EEEEENS4_23SM90_TMA_LOAD_MULTICASTENS4_14ComposedLayoutINS4_7SwizzleILi2ELi4ELi3EEENS4_25smem_sparse_ptr_flag_bitsILi2ELi8EEENSJ_INS5_IJNS5_IJSB_NSA_ILi8EEEEEENS5_IJSC_SG_EEEEEENS5_IJNS5_IJS17_SF_EEESM_EEEEEEEvNS4_8identityENS4_13SM90_TMA_LOADENS1E_INS1F_ILi3ELi4ELi3EEENS4_18smem_ptr_flag_bitsILi8EEENSJ_INS5_IJS1J_SF_EEENS5_IJSF_SB_EEEEEEEvS1R_EENS_8epilogue10collective18CollectiveEpilogueINS21_23Sm100TmaWarpSpecializedILi4ELi2ELi16ELb1ELb0EEEJSH_NS5_IJNSJ_ISF_SB_EENSJ_INSA_ILi16EEESB_EEEEEfNS5_IJSB_llEEEfS2A_NS21_6fusion15FusionCallbacksIS25_NS2B_17LinearCombinationIffffLNS_15FloatRoundStyleE2EEESH_S29_JEEENS4_5SM1004TMEM4LOAD26SM100_TMEM_LOAD_32dp32b16xES1S_NS1E_INS1F_ILi2ELi5ELi2EEENS1U_ILi32EEENSJ_INS5_IJNSA_ILi32EEENSA_ILi4EEEEEENS5_IJSB_S2N_EEEEEEENS4_39AutoVectorizingCopyWithAssumedAlignmentILi128EEENS4_14SM90_TMA_STOREES2S_S2U_S2U_EEEvvEEEEvNT_6ParamsE)
        /*0038*/ 	.word	0x00000000


	//----- nvinfo : EIATTR_MIN_STACK_SIZE
	.align		4
.L_27:
        /*003c*/ 	.byte	0x04, 0x12
        /*003e*/ 	.short	(.L_29 - .L_28)
	.align		4
.L_28:
        /*0040*/ 	.word	index@(_ZN7cutlass13device_kernelINS_4gemm6kernel13GemmUniversalIN4cute5tupleIJiiiiEEENS1_10collective13CollectiveMmaINS1_41MainloopSm100TmaUmmaWarpSpecializedSparseILi10ELi2ELi2ENS5_IJNS4_1CILi1EEENSA_ILi2EEESB_EEEEENS5_IJNSA_ILi128EEENSA_ILi64EEESF_EEENS_12float_e4m3_tENS5_IJNS4_6LayoutINS5_IJiNS5_IJSC_iEEEiEEENS5_IJlNS5_IJSB_SC_EEElEEEEENSJ_INS5_IJNS5_IJSF_iEEESP_iEEENS5_IJNS5_IJSF_NSA_ILi16384EEEEEENS5_IJSB_lEEElEEEEEEEESI_NS5_IJlSB_lEEENS4_8TiledMMAINS4_8MMA_AtomIJNS4_26SM100_MMA_F8F6F4_SS_SPARSEISI_SI_fLi128ELi64ELNS4_4UMMA5MajorE0ELS12_0ELNS11_7ScaleInE0ELS13_0EEEEEENSJ_INS5_IJSB_SB_SB_EEENS5_IJNSA_ILi0EEES17_S17_EEEEENS5_IJNS4_10UnderscoreES1A_S1A_EEEEENS4_23SM90_TMA_LOAD_MULTICASTENS4_14ComposedLayoutINS4_7SwizzleILi2ELi4ELi3EEENS4_25smem_sparse_ptr_flag_bitsILi2ELi8EEENSJ_INS5_IJNS5_IJSB_NSA_ILi8EEEEEENS5_IJSC_SG_EEEEEENS5_IJNS5_IJS17_SF_EEESM_EEEEEEEvNS4_8identityENS4_13SM90_TMA_LOADENS1E_INS1F_ILi3ELi4ELi3EEENS4_18smem_ptr_flag_bitsILi8EEENSJ_INS5_IJS1J_SF_EEENS5_IJSF_SB_EEEEEEEvS1R_EENS_8epilogue10collective18CollectiveEpilogueINS21_23Sm100TmaWarpSpecializedILi4ELi2ELi16ELb1ELb0EEEJSH_NS5_IJNSJ_ISF_SB_EENSJ_INSA_ILi16EEESB_EEEEEfNS5_IJSB_llEEEfS2A_NS21_6fusion15FusionCallbacksIS25_NS2B_17LinearCombinationIffffLNS_15FloatRoundStyleE2EEESH_S29_JEEENS4_5SM1004TMEM4LOAD26SM100_TMEM_LOAD_32dp32b16xES1S_NS1E_INS1F_ILi2ELi5ELi2EEENS1U_ILi32EEENSJ_INS5_IJNSA_ILi32EEENSA_ILi4EEEEEENS5_IJSB_S2N_EEEEEEENS4_39AutoVectorizingCopyWithAssumedAlignmentILi128EEENS4_14SM90_TMA_STOREES2S_S2U_S2U_EEEvvEEEEvNT_6ParamsE)
        /*0044*/ 	.word	0x00000000
.L_29:


//--------------------- .nv.compat                --------------------------
	.section	.nv.compat,"",@"SHT_CUDA_COMPAT_INFO"
	.align	4
        /*0000*/ 	.byte	0x02, 0x09, 0x01, 0x00, 0x02, 0x02, 0x02, 0x00, 0x02, 0x05, 0x05, 0x00, 0x03, 0x07, 0x01, 0x01
        /*0010*/ 	.byte	0x02, 0x03, 0x01, 0x00, 0x02, 0x06, 0x01, 0x00, 0x04, 0x0b, 0x08, 0x00, 0x09, 0x00, 0x00, 0x00
        /*0020*/ 	.byte	0x00, 0x00, 0x00, 0x00


//--------------------- .nv.info._ZN7cutlass13device_kernelINS_4gemm6kernel13GemmUniversalIN4cute5tupleIJiiiiEEENS1_10collective13CollectiveMmaINS1_41MainloopSm100TmaUmmaWarpSpecializedSparseILi10ELi2ELi2ENS5_IJNS4_1CILi1EEENSA_ILi2EEESB_EEEEENS5_IJNSA_ILi128EEENSA_ILi64EEESF_EEENS_12float_e4m3_tENS5_IJNS4_6LayoutINS5_IJiNS5_IJSC_iEEEiEEENS5_IJlNS5_IJSB_SC_EEElEEEEENSJ_INS5_IJNS5_IJSF_iEEESP_iEEENS5_IJNS5_IJSF_NSA_ILi16384EEEEEENS5_IJSB_lEEElEEEEEEEESI_NS5_IJlSB_lEEENS4_8TiledMMAINS4_8MMA_AtomIJNS4_26SM100_MMA_F8F6F4_SS_SPARSEISI_SI_fLi128ELi64ELNS4_4UMMA5MajorE0ELS12_0ELNS11_7ScaleInE0ELS13_0EEEEEENSJ_INS5_IJSB_SB_SB_EEENS5_IJNSA_ILi0EEES17_S17_EEEEENS5_IJNS4_10UnderscoreES1A_S1A_EEEEENS4_23SM90_TMA_LOAD_MULTICASTENS4_14ComposedLayoutINS4_7SwizzleILi2ELi4ELi3EEENS4_25smem_sparse_ptr_flag_bitsILi2ELi8EEENSJ_INS5_IJNS5_IJSB_NSA_ILi8EEEEEENS5_IJSC_SG_EEEEEENS5_IJNS5_IJS17_SF_EEESM_EEEEEEEvNS4_8identityENS4_13SM90_TMA_LOADENS1E_INS1F_ILi3ELi4ELi3EEENS4_18smem_ptr_flag_bitsILi8EEENSJ_INS5_IJS1J_SF_EEENS5_IJSF_SB_EEEEEEEvS1R_EENS_8epilogue10collective18CollectiveEpilogueINS21_23Sm100TmaWarpSpecializedILi4ELi2ELi16ELb1ELb0EEEJSH_NS5_IJNSJ_ISF_SB_EENSJ_INSA_ILi16EEESB_EEEEEfNS5_IJSB_llEEEfS2A_NS21_6fusion15FusionCallbacksIS25_NS2B_17LinearCombinationIffffLNS_15FloatRoundStyleE2EEESH_S29_JEEENS4_5SM1004TMEM4LOAD26SM100_TMEM_LOAD_32dp32b16xES1S_NS1E_INS1F_ILi2ELi5ELi2EEENS1U_ILi32EEENSJ_INS5_IJNSA_ILi32EEENSA_ILi4EEEEEENS5_IJSB_S2N_EEEEEEENS4_39AutoVectorizingCopyWithAssumedAlignmentILi128EEENS4_14SM90_TMA_STOREES2S_S2U_S2U_EEEvvEEEEvNT_6ParamsE --------------------------
	.section	.nv.info._ZN7cutlass13device_kernelINS_4gemm6kernel13GemmUniversalIN4cute5tupleIJiiiiEEENS1_10collective13CollectiveMmaINS1_41MainloopSm100TmaUmmaWarpSpecializedSparseILi10ELi2ELi2ENS5_IJNS4_1CILi1EEENSA_ILi2EEESB_EEEEENS5_IJNSA_ILi128EEENSA_ILi64EEESF_EEENS_12float_e4m3_tENS5_IJNS4_6LayoutINS5_IJiNS5_IJSC_iEEEiEEENS5_IJlNS5_IJSB_SC_EEElEEEEENSJ_INS5_IJNS5_IJSF_iEEESP_iEEENS5_IJNS5_IJSF_NSA_ILi16384EEEEEENS5_IJSB_lEEElEEEEEEEESI_NS5_IJlSB_lEEENS4_8TiledMMAINS4_8MMA_AtomIJNS4_26SM100_MMA_F8F6F4_SS_SPARSEISI_SI_fLi128ELi64ELNS4_4UMMA5MajorE0ELS12_0ELNS11_7ScaleInE0ELS13_0EEEEEENSJ_INS5_IJSB_SB_SB_EEENS5_IJNSA_ILi0EEES17_S17_EEEEENS5_IJNS4_10UnderscoreES1A_S1A_EEEEENS4_23SM90_TMA_LOAD_MULTICASTENS4_14ComposedLayoutINS4_7SwizzleILi2ELi4ELi3EEENS4_25smem_sparse_ptr_flag_bitsILi2ELi8EEENSJ_INS5_IJNS5_IJSB_NSA_ILi8EEEEEENS5_IJSC_SG_EEEEEENS5_IJNS5_IJS17_SF_EEESM_EEEEEEEvNS4_8identityENS4_13SM90_TMA_LOADENS1E_INS1F_ILi3ELi4ELi3EEENS4_18smem_ptr_flag_bitsILi8EEENSJ_INS5_IJS1J_SF_EEENS5_IJSF_SB_EEEEEEEvS1R_EENS_8epilogue10collective18CollectiveEpilogueINS21_23Sm100TmaWarpSpecializedILi4ELi2ELi16ELb1ELb0EEEJSH_NS5_IJNSJ_ISF_SB_EENSJ_INSA_ILi16EEESB_EEEEEfNS5_IJSB_llEEEfS2A_NS21_6fusion15FusionCallbacksIS25_NS2B_17LinearCombinationIffffLNS_15FloatRoundStyleE2EEESH_S29_JEEENS4_5SM1004TMEM4LOAD26SM100_TMEM_LOAD_32dp32b16xES1S_NS1E_INS1F_ILi2ELi5ELi2EEENS1U_ILi32EEENSJ_INS5_IJNSA_ILi32EEENSA_ILi4EEEEEENS5_IJSB_S2N_EEEEEEENS4_39AutoVectorizingCopyWithAssumedAlignmentILi128EEENS4_14SM90_TMA_STOREES2S_S2U_S2U_EEEvvEEEEvNT_6ParamsE,"",@"SHT_CUDA_INFO"
	.sectionflags	@""
	.align	4


	//----- nvinfo : EIATTR_CUDA_API_VERSION
	.align		4
        /*0000*/ 	.byte	0x04, 0x37
        /*0002*/ 	.short	(.L_31 - .L_30)
.L_30:
        /*0004*/ 	.word	0x00000082


	//----- nvinfo : EIATTR_KPARAM_INFO
	.align		4
.L_31:
        /*0008*/ 	.byte	0x04, 0x17
        /*000a*/ 	.short	(.L_33 - .L_32)
.L_32:
        /*000c*/ 	.word	0x00000000
        /*0010*/ 	.short	0x0000
        /*0012*/ 	.short	0x0000
        /*0014*/ 	.byte	0x00, 0xf0, 0x01, 0x28


	//----- nvinfo : EIATTR_AT_ENTRY_FRAGMENTS
	.align		4
.L_33:
        /*0018*/ 	.byte	0x04, 0x4f
        /*001a*/ 	.short	(.L_35 - .L_34)


	//   ....[0]....
.L_34:
        /*001c*/ 	.word	0x00000006


	//----- nvinfo : EIATTR_RESERVED_SMEM_USED
	.align		4
.L_35:
        /*0020*/ 	.byte	0x01, 0x41
	.zero		2


	//----- nvinfo : EIATTR_SPARSE_MMA_MASK
	.align		4
        /*0024*/ 	.byte	0x03, 0x50
        /*0026*/ 	.short	0x0040


	//----- nvinfo : EIATTR_TCGEN05_1CTA_USED
	.align		4
        /*0028*/ 	.byte	0x01, 0x51
	.zero		2


	//----- nvinfo : EIATTR_MAXREG_COUNT
	.align		4
        /*002c*/ 	.byte	0x03, 0x1b
        /*002e*/ 	.short	0x00ff


	//----- nvinfo : EIATTR_NUM_BARRIERS
	.align		4
        /*0030*/ 	.byte	0x02, 0x4c
        /*0032*/ 	.byte	0x07
	.zero		1


	//----- nvinfo : EIATTR_EXTERNS
	.align		4
        /*0034*/ 	.byte	0x04, 0x0f
        /*0036*/ 	.short	(.L_37 - .L_36)


	//   ....[0]....
	.align		4
.L_36:
        /*0038*/ 	.word	index@(__assertfail)


	//----- nvinfo : EIATTR_MERCURY_ISA_VERSION
	.align		4
.L_37:
        /*003c*/ 	.byte	0x03, 0x5f
        /*003e*/ 	.short	0x0101


	//----- nvinfo : EIATTR_INT_WARP_WIDE_INSTR_OFFSETS
	.align		4
        /*0040*/ 	.byte	0x04, 0x31
        /*0042*/ 	.short	(.L_39 - .L_38)


	//   ....[0]....
.L_38:
        /*0044*/ 	.word	0x00001d80


	//   ....[1]....
        /*0048*/ 	.word	0x00003980


	//   ....[2]....
        /*004c*/ 	.word	0x000039a0


	//   ....[3]....
        /*0050*/ 	.word	0x000039d0


	//   ....[4]....
        /*0054*/ 	.word	0x000042e0


	//   ....[5]....
        /*0058*/ 	.word	0x00004300


	//   ....[6]....
        /*005c*/ 	.word	0x000043a0


	//   ....[7]....
        /*0060*/ 	.word	0x00004440


	//   ....[8]....
        /*0064*/ 	.word	0x00004500


	//   ....[9]....
        /*0068*/ 	.word	0x00004580


	//   ....[10]....
        /*006c*/ 	.word	0x000045a0


	//   ....[11]....
        /*0070*/ 	.word	0x00004670


	//   ....[12]....
        /*0074*/ 	.word	0x00004700


	//   ....[13]....
        /*0078*/ 	.word	0x000047c0


	//   ....[14]....
        /*007c*/ 	.word	0x00004850


	//   ....[15]....
        /*0080*/ 	.word	0x00004870


	//   ....[16]....
        /*0084*/ 	.word	0x000049a0


	//   ....[17]....
        /*0088*/ 	.word	0x00004a00


	//   ....[18]....
        /*008c*/ 	.word	0x00004ab0


	//   ....[19]....
        /*0090*/ 	.word	0x00004c00


	//   ....[20]....
        /*0094*/ 	.word	0x00004c60


	//   ....[21]....
        /*0098*/ 	.word	0x00004c80


	//   ....[22]....
        /*009c*/ 	.word	0x00004ca0


	//   ....[23]....
        /*00a0*/ 	.word	0x00004e90


	//----- nvinfo : EIATTR_COOP_GROUP_MASK_REGIDS
	.align		4
.L_39:
        /*00a4*/ 	.byte	0x04, 0x29
        /*00a6*/ 	.short	(.L_41 - .L_40)


	//   ....[0]....
.L_40:
        /*00a8*/ 	.word	0xffffffff


	//   ....[1]....
        /*00ac*/ 	.word	0xffffffff


	//   ....[2]....
        /*00b0*/ 	.word	0xffffffff


	//   ....[3]....
        /*00b4*/ 	.word	0xffffffff


	//   ....[4]....
        /*00b8*/ 	.word	0xffffffff


	//   ....[5]....
        /*00bc*/ 	.word	0xffffffff


	//   ....[6]....
        /*00c0*/ 	.word	0xffffffff


	//   ....[7]....
        /*00c4*/ 	.word	0xffffffff


	//   ....[8]....
        /*00c8*/ 	.word	0xffffffff


	//   ....[9]....
        /*00cc*/ 	.word	0xffffffff


	//   ....[10]....
        /*00d0*/ 	.word	0xffffffff


	//   ....[11]....
        /*00d4*/ 	.word	0xffffffff


	//   ....[12]....
        /*00d8*/ 	.word	0xffffffff


	//   ....[13]....
        /*00dc*/ 	.word	0xffffffff


	//----- nvinfo : EIATTR_COOP_GROUP_INSTR_OFFSETS
	.align		4
.L_41:
        /*00e0*/ 	.byte	0x04, 0x28
        /*00e2*/ 	.short	(.L_43 - .L_42)


	//   ....[0]....
.L_42:
        /*00e4*/ 	.word	0x00000090


	//   ....[1]....
        /*00e8*/ 	.word	0x00000500


	//   ....[2]....
        /*00ec*/ 	.word	0x00000780


	//   ....[3]....
        /*00f0*/ 	.word	0x00000920


	//   ....[4]....
        /*00f4*/ 	.word	0x00000a20


	//   ....[5]....
        /*00f8*/ 	.word	0x00000b90


	//   ....[6]....
        /*00fc*/ 	.word	0x00000cf0


	//   ....[7]....
        /*0100*/ 	.word	0x00000eb0


	//   ....[8]....
        /*0104*/ 	.word	0x00001c70


	//   ....[9]....
        /*0108*/ 	.word	0x00002da0


	//   ....[10]....
        /*010c*/ 	.word	0x00002fb0


	//   ....[11]....
        /*0110*/ 	.word	0x00002fe0


	//   ....[12]....
        /*0114*/ 	.word	0x00003860


	//   ....[13]....
        /*0118*/ 	.word	0x00003a90


	//----- nvinfo : EIATTR_VRC_CTA_INIT_COUNT
	.align		4
.L_43:
        /*011c*/ 	.byte	0x02, 0x4a
        /*011e*/ 	.byte	0x80
	.zero		1


	//----- nvinfo : EIATTR_SYSCALL_OFFSETS
	.align		4
        /*0120*/ 	.byte	0x04, 0x46
        /*0122*/ 	.short	(.L_45 - .L_44)


	//   ....[0]....
.L_44:
        /*0124*/ 	.word	0x00005900


	//   ....[1]....
        /*0128*/ 	.word	0x000059f0


	//   ....[2]....
        /*012c*/ 	.word	0x00006210


	//   ....[3]....
        /*0130*/ 	.word	0x00006c00


	//   ....[4]....
        /*0134*/ 	.word	0x000075d0


	//   ....[5]....
        /*0138*/ 	.word	0x00007f90


	//----- nvinfo : EIATTR_MBARRIER_INSTR_OFFSETS
	.align		4
.L_45:
        /*013c*/ 	.byte	0x04, 0x39
        /*013e*/ 	.short	(.L_47 - .L_46)


	//   ....[0]....
.L_46:
        /*0140*/ 	.word	0x00000620
        /*0144*/ 	.word	0x000000ff
        /*0148*/ 	.word	0x00000000
        /*014c*/ 	.short	0x0100
        /*014e*/ 	.byte	0x06
	.zero		1


	//   ....[1]....
        /*0150*/ 	.word	0x00000630
        /*0154*/ 	.word	0x000000ff
        /*0158*/ 	.word	0x00000050
        /*015c*/ 	.short	0x0100
        /*015e*/ 	.byte	0x06
	.zero		1


	//   ....[2]....
        /*0160*/ 	.word	0x00000640
        /*0164*/ 	.word	0x000000ff
        /*0168*/ 	.word	0x00000008
        /*016c*/ 	.short	0x0100
        /*016e*/ 	.byte	0x06
	.zero		1


	//   ....[3]....
        /*0170*/ 	.word	0x00000650
        /*0174*/ 	.word	0x000000ff
        /*0178*/ 	.word	0x00000058
        /*017c*/ 	.short	0x0100
        /*017e*/ 	.byte	0x06
	.zero		1


	//   ....[4]....
        /*0180*/ 	.word	0x00000660
        /*0184*/ 	.word	0x000000ff
        /*0188*/ 	.word	0x00000010
        /*018c*/ 	.short	0x0100
        /*018e*/ 	.byte	0x06
	.zero		1


	//   ....[5]....
        /*0190*/ 	.word	0x00000670
        /*0194*/ 	.word	0x000000ff
        /*0198*/ 	.word	0x00000060
        /*019c*/ 	.short	0x0100
        /*019e*/ 	.byte	0x06
	.zero		1


	//   ....[6]....
        /*01a0*/ 	.word	0x00000680
        /*01a4*/ 	.word	0x000000ff
        /*01a8*/ 	.word	0x00000018
        /*01ac*/ 	.short	0x0100
        /*01ae*/ 	.byte	0x06
	.zero		1


	//   ....[7]....
        /*01b0*/ 	.word	0x00000690
        /*01b4*/ 	.word	0x000000ff
        /*01b8*/ 	.word	0x00000068
        /*01bc*/ 	.short	0x0100
        /*01be*/ 	.byte	0x06
	.zero		1


	//   ....[8]....
        /*01c0*/ 	.word	0x000006a0
        /*01c4*/ 	.word	0x000000ff
        /*01c8*/ 	.word	0x00000020
        /*01cc*/ 	.short	0x0100
        /*01ce*/ 	.byte	0x06
	.zero		1


	//   ....[9]....
        /*01d0*/ 	.word	0x000006b0
        /*01d4*/ 	.word	0x000000ff
        /*01d8*/ 	.word	0x00000070
        /*01dc*/ 	.short	0x0100
        /*01de*/ 	.byte	0x06
	.zero		1


	//   ....[10]....
        /*01e0*/ 	.word	0x000006c0
        /*01e4*/ 	.word	0x000000ff
        /*01e8*/ 	.word	0x00000028
        /*01ec*/ 	.short	0x0100
        /*01ee*/ 	.byte	0x06
	.zero		1


	//   ....[11]....
        /*01f0*/ 	.word	0x000006d0
        /*01f4*/ 	.word	0x000000ff
        /*01f8*/ 	.word	0x00000078
        /*01fc*/ 	.short	0x0100
        /*01fe*/ 	.byte	0x06
	.zero		1


	//   ....[12]....
        /*0200*/ 	.word	0x000006e0
        /*0204*/ 	.word	0x000000ff
        /*0208*/ 	.word	0x00000030
        /*020c*/ 	.short	0x0100
        /*020e*/ 	.byte	0x06
	.zero		1


	//   ....[13]....
        /*0210*/ 	.word	0x000006f0
        /*0214*/ 	.word	0x000000ff
        /*0218*/ 	.word	0x00000080
        /*021c*/ 	.short	0x0100
        /*021e*/ 	.byte	0x06
	.zero		1


	//   ....[14]....
        /*0220*/ 	.word	0x00000700
        /*0224*/ 	.word	0x000000ff
        /*0228*/ 	.word	0x00000038
        /*022c*/ 	.short	0x0100
        /*022e*/ 	.byte	0x06
	.zero		1


	//   ....[15]....
        /*0230*/ 	.word	0x00000710
        /*0234*/ 	.word	0x000000ff
        /*0238*/ 	.word	0x00000088
        /*023c*/ 	.short	0x0100
        /*023e*/ 	.byte	0x06
	.zero		1


	//   ....[16]....
        /*0240*/ 	.word	0x00000720
        /*0244*/ 	.word	0x000000ff
        /*0248*/ 	.word	0x00000040
        /*024c*/ 	.short	0x0100
        /*024e*/ 	.byte	0x06
	.zero		1


	//   ....[17]....
        /*0250*/ 	.word	0x00000730
        /*0254*/ 	.word	0x000000ff
        /*0258*/ 	.word	0x00000090
        /*025c*/ 	.short	0x0100
        /*025e*/ 	.byte	0x06
	.zero		1


	//   ....[18]....
        /*0260*/ 	.word	0x00000740
        /*0264*/ 	.word	0x000000ff
        /*0268*/ 	.word	0x00000048
        /*026c*/ 	.short	0x0100
        /*026e*/ 	.byte	0x06
	.zero		1


	//   ....[19]....
        /*0270*/ 	.word	0x00000750
        /*0274*/ 	.word	0x000000ff
        /*0278*/ 	.word	0x00000098
        /*027c*/ 	.short	0x0100
        /*027e*/ 	.byte	0x06
	.zero		1


	//   ....[20]....
        /*0280*/ 	.word	0x00000890
        /*0284*/ 	.word	0x000000ff
        /*0288*/ 	.word	0x000000a0
        /*028c*/ 	.short	0x0100
        /*028e*/ 	.byte	0x06
	.zero		1


	//   ....[21]....
        /*0290*/ 	.word	0x000008a0
        /*0294*/ 	.word	0x000000ff
        /*0298*/ 	.word	0x000000c0
        /*029c*/ 	.short	0x0100
        /*029e*/ 	.byte	0x06
	.zero		1


	//   ....[22]....
        /*02a0*/ 	.word	0x000008b0
        /*02a4*/ 	.word	0x000000ff
        /*02a8*/ 	.word	0x000000a8
        /*02ac*/ 	.short	0x0100
        /*02ae*/ 	.byte	0x06
	.zero		1


	//   ....[23]....
        /*02b0*/ 	.word	0x000008c0
        /*02b4*/ 	.word	0x000000ff
        /*02b8*/ 	.word	0x000000c8
        /*02bc*/ 	.short	0x0100
        /*02be*/ 	.byte	0x06
	.zero		1


	//   ....[24]....
        /*02c0*/ 	.word	0x000008d0
        /*02c4*/ 	.word	0x000000ff
        /*02c8*/ 	.word	0x000000b0
        /*02cc*/ 	.short	0x0100
        /*02ce*/ 	.byte	0x06
	.zero		1


	//   ....[25]....
        /*02d0*/ 	.word	0x000008e0
        /*02d4*/ 	.word	0x000000ff
        /*02d8*/ 	.word	0x000000d0
        /*02dc*/ 	.short	0x0100
        /*02de*/ 	.byte	0x06
	.zero		1


	//   ....[26]....
        /*02e0*/ 	.word	0x000008f0
        /*02e4*/ 	.word	0x000000ff
        /*02e8*/ 	.word	0x000000b8
        /*02ec*/ 	.short	0x0100
        /*02ee*/ 	.byte	0x06
	.zero		1


	//   ....[27]....
        /*02f0*/ 	.word	0x00000900
        /*02f4*/ 	.word	0x000000ff
        /*02f8*/ 	.word	0x000000d8
        /*02fc*/ 	.short	0x0100
        /*02fe*/ 	.byte	0x06
	.zero		1


	//   ....[28]....
        /*0300*/ 	.word	0x000009f0
        /*0304*/ 	.word	0x000000ff
        /*0308*/ 	.word	0x000000e0
        /*030c*/ 	.short	0x0100
        /*030e*/ 	.byte	0x05
	.zero		1


	//   ....[29]....
        /*0310*/ 	.word	0x00000a00
        /*0314*/ 	.word	0x000000ff
        /*0318*/ 	.word	0x000000e8
        /*031c*/ 	.short	0x0100
        /*031e*/ 	.byte	0x05
	.zero		1


	//   ....[30]....
        /*0320*/ 	.word	0x00000b40
        /*0324*/ 	.word	0x000000ff
        /*0328*/ 	.word	0x000000f0
        /*032c*/ 	.short	0x0100
        /*032e*/ 	.byte	0x05
	.zero		1


	//   ....[31]....
        /*0330*/ 	.word	0x00000b50
        /*0334*/ 	.word	0x000000ff
        /*0338*/ 	.word	0x00000100
        /*033c*/ 	.short	0x0100
        /*033e*/ 	.byte	0x05
	.zero		1


	//   ....[32]....
        /*0340*/ 	.word	0x00000b60
        /*0344*/ 	.word	0x000000ff
        /*0348*/ 	.word	0x000000f8
        /*034c*/ 	.short	0x0100
        /*034e*/ 	.byte	0x05
	.zero		1


	//   ....[33]....
        /*0350*/ 	.word	0x00000b70
        /*0354*/ 	.word	0x000000ff
        /*0358*/ 	.word	0x00000108
        /*035c*/ 	.short	0x0100
        /*035e*/ 	.byte	0x05
	.zero		1


	//   ....[34]....
        /*0360*/ 	.word	0x00000ca0
        /*0364*/ 	.word	0x000000ff
        /*0368*/ 	.word	0x00000110
        /*036c*/ 	.short	0x0100
        /*036e*/ 	.byte	0x06
	.zero		1


	//   ....[35]....
        /*0370*/ 	.word	0x00000cb0
        /*0374*/ 	.word	0x000000ff
        /*0378*/ 	.word	0x00000120
        /*037c*/ 	.short	0x0100
        /*037e*/ 	.byte	0x06
	.zero		1


	//   ....[36]....
        /*0380*/ 	.word	0x00000cc0
        /*0384*/ 	.word	0x000000ff
        /*0388*/ 	.word	0x00000118
        /*038c*/ 	.short	0x0100
        /*038e*/ 	.byte	0x06
	.zero		1


	//   ....[37]....
        /*0390*/ 	.word	0x00000cd0
        /*0394*/ 	.word	0x000000ff
        /*0398*/ 	.word	0x00000128
        /*039c*/ 	.short	0x0100
        /*039e*/ 	.byte	0x06
	.zero		1


	//   ....[38]....
        /*03a0*/ 	.word	0x00000dc0
        /*03a4*/ 	.word	0x000000ff
        /*03a8*/ 	.word	0x00000130
        /*03ac*/ 	.short	0x0100
        /*03ae*/ 	.byte	0x05
	.zero		1


	//   ....[39]....
        /*03b0*/ 	.word	0x00000dd0
        /*03b4*/ 	.word	0x000000ff
        /*03b8*/ 	.word	0x00000140
        /*03bc*/ 	.short	0x0100
        /*03be*/ 	.byte	0x05
	.zero		1


	//   ....[40]....
        /*03c0*/ 	.word	0x00000de0
        /*03c4*/ 	.word	0x000000ff
        /*03c8*/ 	.word	0x00000138
        /*03cc*/ 	.short	0x0100
        /*03ce*/ 	.byte	0x05
	.zero		1


	//   ....[41]....
        /*03d0*/ 	.word	0x00000df0
        /*03d4*/ 	.word	0x000000ff
        /*03d8*/ 	.word	0x00000148
        /*03dc*/ 	.short	0x0100
        /*03de*/ 	.byte	0x05
	.zero		1


	//   ....[42]....
        /*03e0*/ 	.word	0x00001860
        /*03e4*/ 	.word	0x00000004
        /*03e8*/ 	.word	0x00000140
        /*03ec*/ 	.short	0x010a
        /*03ee*/ 	.byte	0xff
	.zero		1


	//   ....[43]....
        /*03f0*/ 	.word	0x00001880
        /*03f4*/ 	.word	0x00000004
        /*03f8*/ 	.word	0x00000130
        /*03fc*/ 	.short	0x0101
        /*03fe*/ 	.byte	0xff
	.zero		1


	//   ....[44]....
        /*0400*/ 	.word	0x00001900
        /*0404*/ 	.word	0x000000ff
        /*0408*/ 	.word	0x00000050
        /*040c*/ 	.short	0x010a
        /*040e*/ 	.byte	0x04
	.zero		1


	//   ....[45]....
        /*0410*/ 	.word	0x00001a30
        /*0414*/ 	.word	0x000000ff
        /*0418*/ 	.word	0x00000050
        /*041c*/ 	.short	0x010a
        /*041e*/ 	.byte	0x21
	.zero		1


	//   ....[46]....
        /*0420*/ 	.word	0x00001b40
        /*0424*/ 	.word	0x000000ff
        /*0428*/ 	.word	0x00000050
        /*042c*/ 	.short	0x010a
        /*042e*/ 	.byte	0x04
	.zero		1


	//   ....[47]....
        /*0430*/ 	.word	0x00001c50
        /*0434*/ 	.word	0x000000ff
        /*0438*/ 	.word	0x000000e8
        /*043c*/ 	.short	0x0101
        /*043e*/ 	.byte	0x06
	.zero		1


	//   ....[48]....
        /*0440*/ 	.word	0x00001c80
        /*0444*/ 	.word	0x00000008
        /*0448*/ 	.word	0x000000f0
        /*044c*/ 	.short	0x010a
        /*044e*/ 	.byte	0xff
	.zero		1


	//   ....[49]....
        /*0450*/ 	.word	0x00001d50
        /*0454*/ 	.word	0x00000008
        /*0458*/ 	.word	0x00000000
        /*045c*/ 	.short	0x0101
        /*045e*/ 	.byte	0xff
	.zero		1


	//   ....[50]....
        /*0460*/ 	.word	0x000022c0
        /*0464*/ 	.word	0x000000ff
        /*0468*/ 	.word	0x00000000
        /*046c*/ 	.short	0x010a
        /*046e*/ 	.byte	0x04
	.zero		1


	//   ....[51]....
        /*0470*/ 	.word	0x00002350
        /*0474*/ 	.word	0x000000ff
        /*0478*/ 	.word	0x00000000
        /*047c*/ 	.short	0x010a
        /*047e*/ 	.byte	0x04
	.zero		1


	//   ....[52]....
        /*0480*/ 	.word	0x000023e0
        /*0484*/ 	.word	0x000000ff
        /*0488*/ 	.word	0x00000000
        /*048c*/ 	.short	0x010a
        /*048e*/ 	.byte	0x04
	.zero		1


	//   ....[53]....
        /*0490*/ 	.word	0x00002470
        /*0494*/ 	.word	0x000000ff
        /*0498*/ 	.word	0x00000000
        /*049c*/ 	.short	0x010a
        /*049e*/ 	.byte	0x04
	.zero		1


	//   ....[54]....
        /*04a0*/ 	.word	0x00002500
        /*04a4*/ 	.word	0x000000ff
        /*04a8*/ 	.word	0x00000000
        /*04ac*/ 	.short	0x010a
        /*04ae*/ 	.byte	0x04
	.zero		1


	//   ....[55]....
        /*04b0*/ 	.word	0x00002590
        /*04b4*/ 	.word	0x000000ff
        /*04b8*/ 	.word	0x00000000
        /*04bc*/ 	.short	0x010a
        /*04be*/ 	.byte	0x04
	.zero		1


	//   ....[56]....
        /*04c0*/ 	.word	0x00002620
        /*04c4*/ 	.word	0x000000ff
        /*04c8*/ 	.word	0x00000000
        /*04cc*/ 	.short	0x010a
        /*04ce*/ 	.byte	0x04
	.zero		1


	//   ....[57]....
        /*04d0*/ 	.word	0x000026b0
        /*04d4*/ 	.word	0x000000ff
        /*04d8*/ 	.word	0x00000000
        /*04dc*/ 	.short	0x010a
        /*04de*/ 	.byte	0x04
	.zero		1


	//   ....[58]....
        /*04e0*/ 	.word	0x00002740
        /*04e4*/ 	.word	0x000000ff
        /*04e8*/ 	.word	0x00000000
        /*04ec*/ 	.short	0x010a
        /*04ee*/ 	.byte	0x04
	.zero		1


	//   ....[59]....
        /*04f0*/ 	.word	0x000027e0
        /*04f4*/ 	.word	0x00000000
        /*04f8*/ 	.word	0x00000000
        /*04fc*/ 	.short	0x010a
        /*04fe*/ 	.byte	0xff
	.zero		1


	//   ....[60]....
        /*0500*/ 	.word	0x00002900
        /*0504*/ 	.word	0x00000000
        /*0508*/ 	.word	0x00000130
        /*050c*/ 	.short	0x010a
        /*050e*/ 	.byte	0xff
	.zero		1


	//   ....[61]....
        /*0510*/ 	.word	0x00002970
        /*0514*/ 	.word	0x00000004
        /*0518*/ 	.word	0x00000000
        /*051c*/ 	.short	0x0101
        /*051e*/ 	.byte	0xff
	.zero		1


	//   ....[62]....
        /*0520*/ 	.word	0x00002990
        /*0524*/ 	.word	0x000000ff
        /*0528*/ 	.word	0x00000100
        /*052c*/ 	.short	0x010a
        /*052e*/ 	.byte	0x05
	.zero		1


	//   ....[63]....
        /*0530*/ 	.word	0x00002ab0
        /*0534*/ 	.word	0x00000000
        /*0538*/ 	.word	0x000000f0
        /*053c*/ 	.short	0x010a
        /*053e*/ 	.byte	0xff
	.zero		1


	//   ....[64]....
        /*0540*/ 	.word	0x00002bb0
        /*0544*/ 	.word	0x00000000
        /*0548*/ 	.word	0x00000000
        /*054c*/ 	.short	0x0101
        /*054e*/ 	.byte	0xff
	.zero		1


	//   ....[65]....
        /*0550*/ 	.word	0x00002c40
        /*0554*/ 	.word	0x000000ff
        /*0558*/ 	.word	0x00000100
        /*055c*/ 	.short	0x0106
        /*055e*/ 	.byte	0x05
	.zero		1


	//   ....[66]....
        /*0560*/ 	.word	0x00002c60
        /*0564*/ 	.word	0x000000ff
        /*0568*/ 	.word	0x00000100
        /*056c*/ 	.short	0x010a
        /*056e*/ 	.byte	0x05
	.zero		1


	//   ....[67]....
        /*0570*/ 	.word	0x00002cf0
        /*0574*/ 	.word	0x000000ff
        /*0578*/ 	.word	0x00000100
        /*057c*/ 	.short	0x0106
        /*057e*/ 	.byte	0x04
	.zero		1


	//   ....[68]....
        /*0580*/ 	.word	0x00002d30
        /*0584*/ 	.word	0x00000000
        /*0588*/ 	.word	0x00000100
        /*058c*/ 	.short	0x010a
        /*058e*/ 	.byte	0xff
	.zero		1


	//   ....[69]....
        /*0590*/ 	.word	0x00003230
        /*0594*/ 	.word	0x00000000
        /*0598*/ 	.word	0x000000f0
        /*059c*/ 	.short	0x010a
        /*059e*/ 	.byte	0xff
	.zero		1


	//   ....[70]....
        /*05a0*/ 	.word	0x00003340
        /*05a4*/ 	.word	0x00000003
        /*05a8*/ 	.word	0x00000000
        /*05ac*/ 	.short	0x0101
        /*05ae*/ 	.byte	0xff
	.zero		1


	//   ....[71]....
        /*05b0*/ 	.word	0x00003350
        /*05b4*/ 	.word	0x000000ff
        /*05b8*/ 	.word	0x00000000
        /*05bc*/ 	.short	0x010a
        /*05be*/ 	.byte	0x05
	.zero		1


	//   ....[72]....
        /*05c0*/ 	.word	0x00003370
        /*05c4*/ 	.word	0x000000ff
        /*05c8*/ 	.word	0x00000120
        /*05cc*/ 	.short	0x010a
        /*05ce*/ 	.byte	0x06
	.zero		1


	//   ....[73]....
        /*05d0*/ 	.word	0x00003440
        /*05d4*/ 	.word	0x000000ff
        /*05d8*/ 	.word	0x00000000
        /*05dc*/ 	.short	0x010a
        /*05de*/ 	.byte	0x05
	.zero		1


	//   ....[74]....
        /*05e0*/ 	.word	0x00003570
        /*05e4*/ 	.word	0x000000ff
        /*05e8*/ 	.word	0x00000000
        /*05ec*/ 	.short	0x010a
        /*05ee*/ 	.byte	0x16
	.zero		1


	//   ....[75]....
        /*05f0*/ 	.word	0x000037b0
        /*05f4*/ 	.word	0x000000ff
        /*05f8*/ 	.word	0x00000000
        /*05fc*/ 	.short	0x010a
        /*05fe*/ 	.byte	0x06
	.zero		1


	//   ....[76]....
        /*0600*/ 	.word	0x00003840
        /*0604*/ 	.word	0x000000ff
        /*0608*/ 	.word	0x00000000
        /*060c*/ 	.short	0x010a
        /*060e*/ 	.byte	0x07
	.zero		1


	//   ....[77]....
        /*0610*/ 	.word	0x00003c90
        /*0614*/ 	.word	0x00000000
        /*0618*/ 	.word	0x000000f0
        /*061c*/ 	.short	0x010a
        /*061e*/ 	.byte	0xff
	.zero		1


	//   ....[78]....
        /*0620*/ 	.word	0x00003d50
        /*0624*/ 	.word	0x00000000
        /*0628*/ 	.word	0x00000000
        /*062c*/ 	.short	0x0101
        /*062e*/ 	.byte	0xff
	.zero		1


	//   ....[79]....
        /*0630*/ 	.word	0x00004070
        /*0634*/ 	.word	0x000000ff
        /*0638*/ 	.word	0x000000e8
        /*063c*/ 	.short	0x010a
        /*063e*/ 	.byte	0x04
	.zero		1


	//   ....[80]....
        /*0640*/ 	.word	0x00004260
        /*0644*/ 	.word	0x000000ff
        /*0648*/ 	.word	0x000000c0
        /*064c*/ 	.short	0x010a
        /*064e*/ 	.byte	0x04
	.zero		1


	//   ....[81]....
        /*0650*/ 	.word	0x00004530
        /*0654*/ 	.word	0x000000ff
        /*0658*/ 	.word	0x000000a0
        /*065c*/ 	.short	0x010b
        /*065e*/ 	.byte	0x04
	.zero		1


	//   ....[82]....
        /*0660*/ 	.word	0x00004540
        /*0664*/ 	.word	0x000000ff
        /*0668*/ 	.word	0x00000000
        /*066c*/ 	.short	0x0101
        /*066e*/ 	.byte	0x07
	.zero		1


	//   ....[83]....
        /*0670*/ 	.word	0x00004550
        /*0674*/ 	.word	0x000000ff
        /*0678*/ 	.word	0x000000c8
        /*067c*/ 	.short	0x010a
        /*067e*/ 	.byte	0x04
	.zero		1


	//   ....[84]....
        /*0680*/ 	.word	0x000047f0
        /*0684*/ 	.word	0x000000ff
        /*0688*/ 	.word	0x000000a8
        /*068c*/ 	.short	0x010b
        /*068e*/ 	.byte	0x04
	.zero		1


	//   ....[85]....
        /*0690*/ 	.word	0x00004800
        /*0694*/ 	.word	0x000000ff
        /*0698*/ 	.word	0x00000000
        /*069c*/ 	.short	0x0101
        /*069e*/ 	.byte	0x07
	.zero		1


	//   ....[86]....
        /*06a0*/ 	.word	0x00004810
        /*06a4*/ 	.word	0x000000ff
        /*06a8*/ 	.word	0x000000d0
        /*06ac*/ 	.short	0x010a
        /*06ae*/ 	.byte	0x04
	.zero		1


	//   ....[87]....
        /*06b0*/ 	.word	0x00004b60
        /*06b4*/ 	.word	0x000000ff
        /*06b8*/ 	.word	0x000000b0
        /*06bc*/ 	.short	0x010b
        /*06be*/ 	.byte	0x04
	.zero		1


	//   ....[88]....
        /*06c0*/ 	.word	0x00004bc0
        /*06c4*/ 	.word	0x000000ff
        /*06c8*/ 	.word	0x00000000
        /*06cc*/ 	.short	0x0101
        /*06ce*/ 	.byte	0x07
	.zero		1


	//   ....[89]....
        /*06d0*/ 	.word	0x00004bd0
        /*06d4*/ 	.word	0x000000ff
        /*06d8*/ 	.word	0x000000d8
        /*06dc*/ 	.short	0x010a
        /*06de*/ 	.byte	0x04
	.zero		1


	//   ....[90]....
        /*06e0*/ 	.word	0x00004ec0
        /*06e4*/ 	.word	0x000000ff
        /*06e8*/ 	.word	0x000000b8
        /*06ec*/ 	.short	0x010b
        /*06ee*/ 	.byte	0x04
	.zero		1


	//   ....[91]....
        /*06f0*/ 	.word	0x00004ef0
        /*06f4*/ 	.word	0x000000ff
        /*06f8*/ 	.word	0x00000000
        /*06fc*/ 	.short	0x0101
        /*06fe*/ 	.byte	0x05
	.zero		1


	//   ....[92]....
        /*0700*/ 	.word	0x00004f40
        /*0704*/ 	.word	0x000000ff
        /*0708*/ 	.word	0x000000c0
        /*070c*/ 	.short	0x010a
        /*070e*/ 	.byte	0x04
	.zero		1


	//   ....[93]....
        /*0710*/ 	.word	0x00004f60
        /*0714*/ 	.word	0x000000ff
        /*0718*/ 	.word	0x000000c8
        /*071c*/ 	.short	0x010a
        /*071e*/ 	.byte	0x04
	.zero		1


	//   ....[94]....
        /*0720*/ 	.word	0x00004f80
        /*0724*/ 	.word	0x000000ff
        /*0728*/ 	.word	0x000000d0
        /*072c*/ 	.short	0x010a
        /*072e*/ 	.byte	0x04
	.zero		1


	//   ....[95]....
        /*0730*/ 	.word	0x00004fc0
        /*0734*/ 	.word	0x00000000
        /*0738*/ 	.word	0x000000d8
        /*073c*/ 	.short	0x010a
        /*073e*/ 	.byte	0xff
	.zero		1


	//   ....[96]....
        /*0740*/ 	.word	0x000052d0
        /*0744*/ 	.word	0x00000000
        /*0748*/ 	.word	0x000000f0
        /*074c*/ 	.short	0x010a
        /*074e*/ 	.byte	0xff
	.zero		1


	//   ....[97]....
        /*0750*/ 	.word	0x000053e0
        /*0754*/ 	.word	0x00000000
        /*0758*/ 	.word	0x00000000
        /*075c*/ 	.short	0x0101
        /*075e*/ 	.byte	0xff
	.zero		1


	//   ....[98]....
        /*0760*/ 	.word	0x00005e30
        /*0764*/ 	.word	0x000000ff
        /*0768*/ 	.word	0x000000a0
        /*076c*/ 	.short	0x010a
        /*076e*/ 	.byte	0x2e
	.zero		1


	//   ....[99]....
        /*0770*/ 	.word	0x00005e50
        /*0774*/ 	.word	0x00000053
        /*0778*/ 	.word	0x00000110
        /*077c*/ 	.short	0x010a
        /*077e*/ 	.byte	0xff
	.zero		1


	//   ....[100]....
        /*0780*/ 	.word	0x00005f40
        /*0784*/ 	.word	0x000000ff
        /*0788*/ 	.word	0x000000a0
        /*078c*/ 	.short	0x010a
        /*078e*/ 	.byte	0x2e
	.zero		1


	//   ....[101]....
        /*0790*/ 	.word	0x000060f0
        /*0794*/ 	.word	0x00000053
        /*0798*/ 	.word	0x00000110
        /*079c*/ 	.short	0x010a
        /*079e*/ 	.byte	0xff
	.zero		1


	//   ....[102]....
        /*07a0*/ 	.word	0x00006860
        /*07a4*/ 	.word	0x00000000
        /*07a8*/ 	.word	0x00000000
        /*07ac*/ 	.short	0x0101
        /*07ae*/ 	.byte	0xff
	.zero		1


	//   ....[103]....
        /*07b0*/ 	.word	0x00006870
        /*07b4*/ 	.word	0x00000003
        /*07b8*/ 	.word	0x000000a0
        /*07bc*/ 	.short	0x010a
        /*07be*/ 	.byte	0xff
	.zero		1


	//   ....[104]....
        /*07c0*/ 	.word	0x00006930
        /*07c4*/ 	.word	0x00000003
        /*07c8*/ 	.word	0x000000a0
        /*07cc*/ 	.short	0x010a
        /*07ce*/ 	.byte	0xff
	.zero		1


	//   ....[105]....
        /*07d0*/ 	.word	0x00007230
        /*07d4*/ 	.word	0x00000000
        /*07d8*/ 	.word	0x00000000
        /*07dc*/ 	.short	0x0101
        /*07de*/ 	.byte	0xff
	.zero		1


	//   ....[106]....
        /*07e0*/ 	.word	0x00007250
        /*07e4*/ 	.word	0x00000003
        /*07e8*/ 	.word	0x000000a0
        /*07ec*/ 	.short	0x010a
        /*07ee*/ 	.byte	0xff
	.zero		1


	//   ....[107]....
        /*07f0*/ 	.word	0x00007300
        /*07f4*/ 	.word	0x00000003
        /*07f8*/ 	.word	0x000000a0
        /*07fc*/ 	.short	0x010a
        /*07fe*/ 	.byte	0xff
	.zero		1


	//   ....[108]....
        /*0800*/ 	.word	0x00007c00
        /*0804*/ 	.word	0x00000000
        /*0808*/ 	.word	0x00000000
        /*080c*/ 	.short	0x0101
        /*080e*/ 	.byte	0xff
	.zero		1


	//   ....[109]....
        /*0810*/ 	.word	0x00007c20
        /*0814*/ 	.word	0x00000014
        /*0818*/ 	.word	0x000000a0
        /*081c*/ 	.short	0x010a
        /*081e*/ 	.byte	0xff
	.zero		1


	//   ....[110]....
        /*0820*/ 	.word	0x00007cd0
        /*0824*/ 	.word	0x00000014
        /*0828*/ 	.word	0x000000a0
        /*082c*/ 	.short	0x010a
        /*082e*/ 	.byte	0xff
	.zero		1


	//   ....[111]....
        /*0830*/ 	.word	0x00008030
        /*0834*/ 	.word	0x000000ff
        /*0838*/ 	.word	0x00000000
        /*083c*/ 	.short	0x0101
        /*083e*/ 	.byte	0x05
	.zero		1


	//   ....[112]....
        /*0840*/ 	.word	0x00008620
        /*0844*/ 	.word	0x00000003
        /*0848*/ 	.word	0x00000000
        /*084c*/ 	.short	0x0101
        /*084e*/ 	.byte	0xff
	.zero		1


	//   ....[113]....
        /*0850*/ 	.word	0x000088c0
        /*0854*/ 	.word	0x000000ff
        /*0858*/ 	.word	0x00000000
        /*085c*/ 	.short	0x0101
        /*085e*/ 	.byte	0x04
	.zero		1


	//   ....[114]....
        /*0860*/ 	.word	0x000088e0
        /*0864*/ 	.word	0x00000004
        /*0868*/ 	.word	0x00000140
        /*086c*/ 	.short	0x010a
        /*086e*/ 	.byte	0xff
	.zero		1


	//   ....[115]....
        /*0870*/ 	.word	0x00008940
        /*0874*/ 	.word	0x00000004
        /*0878*/ 	.word	0x00000050
        /*087c*/ 	.short	0x010a
        /*087e*/ 	.byte	0xff
	.zero		1


	//   ....[116]....
        /*0880*/ 	.word	0x00008990
        /*0884*/ 	.word	0x00000008
        /*0888*/ 	.word	0x000000f0
        /*088c*/ 	.short	0x010a
        /*088e*/ 	.byte	0xff
	.zero		1


	//   ....[117]....
        /*0890*/ 	.word	0x000089f0
        /*0894*/ 	.word	0x00000000
        /*0898*/ 	.word	0x00000000
        /*089c*/ 	.short	0x010a
        /*089e*/ 	.byte	0xff
	.zero		1


	//   ....[118]....
        /*08a0*/ 	.word	0x00008a50
        /*08a4*/ 	.word	0x00000000
        /*08a8*/ 	.word	0x00000000
        /*08ac*/ 	.short	0x010a
        /*08ae*/ 	.byte	0xff
	.zero		1


	//   ....[119]....
        /*08b0*/ 	.word	0x00008ab0
        /*08b4*/ 	.word	0x00000000
        /*08b8*/ 	.word	0x00000000
        /*08bc*/ 	.short	0x010a
        /*08be*/ 	.byte	0xff
	.zero		1


	//   ....[120]....
        /*08c0*/ 	.word	0x00008b10
        /*08c4*/ 	.word	0x00000000
        /*08c8*/ 	.word	0x00000000
        /*08cc*/ 	.short	0x010a
        /*08ce*/ 	.byte	0xff
	.zero		1


	//   ....[121]....
        /*08d0*/ 	.word	0x00008b70
        /*08d4*/ 	.word	0x00000000
        /*08d8*/ 	.word	0x00000000
        /*08dc*/ 	.short	0x010a
        /*08de*/ 	.byte	0xff
	.zero		1


	//   ....[122]....
        /*08e0*/ 	.word	0x00008bd0
        /*08e4*/ 	.word	0x00000000
        /*08e8*/ 	.word	0x00000000
        /*08ec*/ 	.short	0x010a
        /*08ee*/ 	.byte	0xff
	.zero		1


	//   ....[123]....
        /*08f0*/ 	.word	0x00008c30
        /*08f4*/ 	.word	0x00000000
        /*08f8*/ 	.word	0x00000000
        /*08fc*/ 	.short	0x010a
        /*08fe*/ 	.byte	0xff
	.zero		1


	//   ....[124]....
        /*0900*/ 	.word	0x00008c90
        /*0904*/ 	.word	0x00000000
        /*0908*/ 	.word	0x00000000
        /*090c*/ 	.short	0x010a
        /*090e*/ 	.byte	0xff
	.zero		1


	//   ....[125]....
        /*0910*/ 	.word	0x00008cf0
        /*0914*/ 	.word	0x00000000
        /*0918*/ 	.word	0x00000000
        /*091c*/ 	.short	0x010a
        /*091e*/ 	.byte	0xff
	.zero		1


	//   ....[126]....
        /*0920*/ 	.word	0x00008d40
        /*0924*/ 	.word	0x00000000
        /*0928*/ 	.word	0x00000130
        /*092c*/ 	.short	0x010a
        /*092e*/ 	.byte	0xff
	.zero		1


	//   ....[127]....
        /*0930*/ 	.word	0x00008da0
        /*0934*/ 	.word	0x00000000
        /*0938*/ 	.word	0x00000100
        /*093c*/ 	.short	0x010a
        /*093e*/ 	.byte	0xff
	.zero		1


	//   ....[128]....
        /*0940*/ 	.word	0x00008df0
        /*0944*/ 	.word	0x00000000
        /*0948*/ 	.word	0x000000f0
        /*094c*/ 	.short	0x010a
        /*094e*/ 	.byte	0xff
	.zero		1


	//   ....[129]....
        /*0950*/ 	.word	0x00008e50
        /*0954*/ 	.word	0x00000000
        /*0958*/ 	.word	0x00000100
        /*095c*/ 	.short	0x010a
        /*095e*/ 	.byte	0xff
	.zero		1


	//   ....[130]....
        /*0960*/ 	.word	0x00008ea0
        /*0964*/ 	.word	0x00000000
        /*0968*/ 	.word	0x000000f0
        /*096c*/ 	.short	0x010a
        /*096e*/ 	.byte	0xff
	.zero		1


	//   ....[131]....
        /*0970*/ 	.word	0x00008f00
        /*0974*/ 	.word	0x00000003
        /*0978*/ 	.word	0x00000120
        /*097c*/ 	.short	0x010a
        /*097e*/ 	.byte	0xff
	.zero		1


	//   ....[132]....
        /*0980*/ 	.word	0x00008f60
        /*0984*/ 	.word	0x00000000
        /*0988*/ 	.word	0x00000000
        /*098c*/ 	.short	0x010a
        /*098e*/ 	.byte	0xff
	.zero		1


	//   ....[133]....
        /*0990*/ 	.word	0x00008fc0
        /*0994*/ 	.word	0x00000000
        /*0998*/ 	.word	0x00000000
        /*099c*/ 	.short	0x010a
        /*099e*/ 	.byte	0xff
	.zero		1


	//   ....[134]....
        /*09a0*/ 	.word	0x00009020
        /*09a4*/ 	.word	0x00000000
        /*09a8*/ 	.word	0x00000000
        /*09ac*/ 	.short	0x010a
        /*09ae*/ 	.byte	0xff
	.zero		1


	//   ....[135]....
        /*09b0*/ 	.word	0x00009070
        /*09b4*/ 	.word	0x00000000
        /*09b8*/ 	.word	0x000000f0
        /*09bc*/ 	.short	0x010a
        /*09be*/ 	.byte	0xff
	.zero		1


	//   ....[136]....
        /*09c0*/ 	.word	0x000090d0
        /*09c4*/ 	.word	0x00000000
        /*09c8*/ 	.word	0x000000e8
        /*09cc*/ 	.short	0x010a
        /*09ce*/ 	.byte	0xff
	.zero		1


	//   ....[137]....
        /*09d0*/ 	.word	0x00009130
        /*09d4*/ 	.word	0x00000000
        /*09d8*/ 	.word	0x000000c0
        /*09dc*/ 	.short	0x010a
        /*09de*/ 	.byte	0xff
	.zero		1


	//   ....[138]....
        /*09e0*/ 	.word	0x00009190
        /*09e4*/ 	.word	0x00000000
        /*09e8*/ 	.word	0x000000c8
        /*09ec*/ 	.short	0x010a
        /*09ee*/ 	.byte	0xff
	.zero		1


	//   ....[139]....
        /*09f0*/ 	.word	0x000091f0
        /*09f4*/ 	.word	0x00000000
        /*09f8*/ 	.word	0x000000d0
        /*09fc*/ 	.short	0x010a
        /*09fe*/ 	.byte	0xff
	.zero		1


	//   ....[140]....
        /*0a00*/ 	.word	0x00009250
        /*0a04*/ 	.word	0x00000000
        /*0a08*/ 	.word	0x000000d8
        /*0a0c*/ 	.short	0x010a
        /*0a0e*/ 	.byte	0xff
	.zero		1


	//   ....[141]....
        /*0a10*/ 	.word	0x000092b0
        /*0a14*/ 	.word	0x00000000
        /*0a18*/ 	.word	0x000000c0
        /*0a1c*/ 	.short	0x010a
        /*0a1e*/ 	.byte	0xff
	.zero		1


	//   ....[142]....
        /*0a20*/ 	.word	0x00009310
        /*0a24*/ 	.word	0x00000000
        /*0a28*/ 	.word	0x000000c8
        /*0a2c*/ 	.short	0x010a
        /*0a2e*/ 	.byte	0xff
	.zero		1


	//   ....[143]....
        /*0a30*/ 	.word	0x00009370
        /*0a34*/ 	.word	0x00000000
        /*0a38*/ 	.word	0x000000d0
        /*0a3c*/ 	.short	0x010a
        /*0a3e*/ 	.byte	0xff
	.zero		1


	//   ....[144]....
        /*0a40*/ 	.word	0x000093c0
        /*0a44*/ 	.word	0x00000000
        /*0a48*/ 	.word	0x000000f0
        /*0a4c*/ 	.short	0x010a
        /*0a4e*/ 	.byte	0xff
	.zero		1


	//   ....[145]....
        /*0a50*/ 	.word	0x00009420
        /*0a54*/ 	.word	0x00000003
        /*0a58*/ 	.word	0x000000a0
        /*0a5c*/ 	.short	0x010a
        /*0a5e*/ 	.byte	0xff
	.zero		1


	//   ....[146]....
        /*0a60*/ 	.word	0x00009470
        /*0a64*/ 	.word	0x00000053
        /*0a68*/ 	.word	0x00000110
        /*0a6c*/ 	.short	0x010a
        /*0a6e*/ 	.byte	0xff
	.zero		1


	//   ....[147]....
        /*0a70*/ 	.word	0x000094c0
        /*0a74*/ 	.word	0x00000003
        /*0a78*/ 	.word	0x000000a0
        /*0a7c*/ 	.short	0x010a
        /*0a7e*/ 	.byte	0xff
	.zero		1


	//   ....[148]....
        /*0a80*/ 	.word	0x00009510
        /*0a84*/ 	.word	0x00000003
        /*0a88*/ 	.word	0x000000a0
        /*0a8c*/ 	.short	0x010a
        /*0a8e*/ 	.byte	0xff
	.zero		1


	//   ....[149]....
        /*0a90*/ 	.word	0x00009560
        /*0a94*/ 	.word	0x00000014
        /*0a98*/ 	.word	0x000000a0
        /*0a9c*/ 	.short	0x010a
        /*0a9e*/ 	.byte	0xff
	.zero		1


	//----- nvinfo : EIATTR_NUM_MBARRIERS
	.align		4
.L_47:
        /*0aa0*/ 	.byte	0x03, 0x38
        /*0aa2*/ 	.short	0x002a


	//----- nvinfo : EIATTR_EXIT_INSTR_OFFSETS
	.align		4
        /*0aa4*/ 	.byte	0x04, 0x1c
        /*0aa6*/ 	.short	(.L_49 - .L_48)


	//   ....[0]....
.L_48:
        /*0aa8*/ 	.word	0x00002810


	//   ....[1]....
        /*0aac*/ 	.word	0x00002d00


	//   ....[2]....
        /*0ab0*/ 	.word	0x00002d60


	//   ....[3]....
        /*0ab4*/ 	.word	0x00003aa0


	//   ....[4]....
        /*0ab8*/ 	.word	0x00004ff0


	//   ....[5]....
        /*0abc*/ 	.word	0x00005030


	//   ....[6]....
        /*0ac0*/ 	.word	0x000087c0


	//   ....[7]....
        /*0ac4*/ 	.word	0x00008830


	//   ....[8]....
        /*0ac8*/ 	.word	0x00008860


	//   ....[9]....
        /*0acc*/ 	.word	0x000088d0


	//----- nvinfo : EIATTR_MAX_THREADS
	.align		4
.L_49:
        /*0ad0*/ 	.byte	0x04, 0x05
        /*0ad2*/ 	.short	(.L_51 - .L_50)
.L_50:
        /*0ad4*/ 	.word	0x00000100
        /*0ad8*/ 	.word	0x00000001
        /*0adc*/ 	.word	0x00000001


	//----- nvinfo : EIATTR_CRS_STACK_SIZE
	.align		4
.L_51:
        /*0ae0*/ 	.byte	0x04, 0x1e
        /*0ae2*/ 	.short	(.L_53 - .L_52)
.L_52:
        /*0ae4*/ 	.word	0x00000000


	//----- nvinfo : EIATTR_CBANK_PARAM_SIZE
	.align		4
.L_53:
        /*0ae8*/ 	.byte	0x03, 0x19
        /*0aea*/ 	.short	0x0a00


	//----- nvinfo : EIATTR_PARAM_CBANK
	.align		4
        /*0aec*/ 	.byte	0x04, 0x0a
        /*0aee*/ 	.short	(.L_55 - .L_54)
	.align		4
.L_54:
        /*0af0*/ 	.word	index@(.nv.constant0._ZN7cutlass13device_kernelINS_4gemm6kernel13GemmUniversalIN4cute5tupleIJiiiiEEENS1_10collective13CollectiveMmaINS1_41MainloopSm100TmaUmmaWarpSpecializedSparseILi10ELi2ELi2ENS5_IJNS4_1CILi1EEENSA_ILi2EEESB_EEEEENS5_IJNSA_ILi128EEENSA_ILi64EEESF_EEENS_12float_e4m3_tENS5_IJNS4_6LayoutINS5_IJiNS5_IJSC_iEEEiEEENS5_IJlNS5_IJSB_SC_EEElEEEEENSJ_INS5_IJNS5_IJSF_iEEESP_iEEENS5_IJNS5_IJSF_NSA_ILi16384EEEEEENS5_IJSB_lEEElEEEEEEEESI_NS5_IJlSB_lEEENS4_8TiledMMAINS4_8MMA_AtomIJNS4_26SM100_MMA_F8F6F4_SS_SPARSEISI_SI_fLi128ELi64ELNS4_4UMMA5MajorE0ELS12_0ELNS11_7ScaleInE0ELS13_0EEEEEENSJ_INS5_IJSB_SB_SB_EEENS5_IJNSA_ILi0EEES17_S17_EEEEENS5_IJNS4_10UnderscoreES1A_S1A_EEEEENS4_23SM90_TMA_LOAD_MULTICASTENS4_14ComposedLayoutINS4_7SwizzleILi2ELi4ELi3EEENS4_25smem_sparse_ptr_flag_bitsILi2ELi8EEENSJ_INS5_IJNS5_IJSB_NSA_ILi8EEEEEENS5_IJSC_SG_EEEEEENS5_IJNS5_IJS17_SF_EEESM_EEEEEEEvNS4_8identityENS4_13SM90_TMA_LOADENS1E_INS1F_ILi3ELi4ELi3EEENS4_18smem_ptr_flag_bitsILi8EEENSJ_INS5_IJS1J_SF_EEENS5_IJSF_SB_EEEEEEEvS1R_EENS_8epilogue10collective18CollectiveEpilogueINS21_23Sm100TmaWarpSpecializedILi4ELi2ELi16ELb1ELb0EEEJSH_NS5_IJNSJ_ISF_SB_EENSJ_INSA_ILi16EEESB_EEEEEfNS5_IJSB_llEEEfS2A_NS21_6fusion15FusionCallbacksIS25_NS2B_17LinearCombinationIffffLNS_15FloatRoundStyleE2EEESH_S29_JEEENS4_5SM1004TMEM4LOAD26SM100_TMEM_LOAD_32dp32b16xES1S_NS1E_INS1F_ILi2ELi5ELi2EEENS1U_ILi32EEENSJ_INS5_IJNSA_ILi32EEENSA_ILi4EEEEEENS5_IJSB_S2N_EEEEEEENS4_39AutoVectorizingCopyWithAssumedAlignmentILi128EEENS4_14SM90_TMA_STOREES2S_S2U_S2U_EEEvvEEEEvNT_6ParamsE)
        /*0af4*/ 	.short	0x0380
        /*0af6*/ 	.short	0x0a00


	//----- nvinfo : EIATTR_SW_WAR
	.align		4
.L_55:
        /*0af8*/ 	.byte	0x04, 0x36
        /*0afa*/ 	.short	(.L_57 - .L_56)
.L_56:
        /*0afc*/ 	.word	0x00000008
.L_57:


//--------------------- .nv.callgraph             --------------------------
	.section	.nv.callgraph,"",@"SHT_CUDA_CALLGRAPH"
	.align	4
	.sectionentsize	8
	.align		4
        /*0000*/ 	.word	0x00000000
	.align		4
        /*0004*/ 	.word	0xffffffff
	.align		4
        /*0008*/ 	.word	index@(_ZN7cutlass13device_kernelINS_4gemm6kernel13GemmUniversalIN4cute5tupleIJiiiiEEENS1_10collective13CollectiveMmaINS1_41MainloopSm100TmaUmmaWarpSpecializedSparseILi10ELi2ELi2ENS5_IJNS4_1CILi1EEENSA_ILi2EEESB_EEEEENS5_IJNSA_ILi128EEENSA_ILi64EEESF_EEENS_12float_e4m3_tENS5_IJNS4_6LayoutINS5_IJiNS5_IJSC_iEEEiEEENS5_IJlNS5_IJSB_SC_EEElEEEEENSJ_INS5_IJNS5_IJSF_iEEESP_iEEENS5_IJNS5_IJSF_NSA_ILi16384EEEEEENS5_IJSB_lEEElEEEEEEEESI_NS5_IJlSB_lEEENS4_8TiledMMAINS4_8MMA_AtomIJNS4_26SM100_MMA_F8F6F4_SS_SPARSEISI_SI_fLi128ELi64ELNS4_4UMMA5MajorE0ELS12_0ELNS11_7ScaleInE0ELS13_0EEEEEENSJ_INS5_IJSB_SB_SB_EEENS5_IJNSA_ILi0EEES17_S17_EEEEENS5_IJNS4_10UnderscoreES1A_S1A_EEEEENS4_23SM90_TMA_LOAD_MULTICASTENS4_14ComposedLayoutINS4_7SwizzleILi2ELi4ELi3EEENS4_25smem_sparse_ptr_flag_bitsILi2ELi8EEENSJ_INS5_IJNS5_IJSB_NSA_ILi8EEEEEENS5_IJSC_SG_EEEEEENS5_IJNS5_IJS17_SF_EEESM_EEEEEEEvNS4_8identityENS4_13SM90_TMA_LOADENS1E_INS1F_ILi3ELi4ELi3EEENS4_18smem_ptr_flag_bitsILi8EEENSJ_INS5_IJS1J_SF_EEENS5_IJSF_SB_EEEEEEEvS1R_EENS_8epilogue10collective18CollectiveEpilogueINS21_23Sm100TmaWarpSpecializedILi4ELi2ELi16ELb1ELb0EEEJSH_NS5_IJNSJ_ISF_SB_EENSJ_INSA_ILi16EEESB_EEEEEfNS5_IJSB_llEEEfS2A_NS21_6fusion15FusionCallbacksIS25_NS2B_17LinearCombinationIffffLNS_15FloatRoundStyleE2EEESH_S29_JEEENS4_5SM1004TMEM4LOAD26SM100_TMEM_LOAD_32dp32b16xES1S_NS1E_INS1F_ILi2ELi5ELi2EEENS1U_ILi32EEENSJ_INS5_IJNSA_ILi32EEENSA_ILi4EEEEEENS5_IJSB_S2N_EEEEEEENS4_39AutoVectorizingCopyWithAssumedAlignmentILi128EEENS4_14SM90_TMA_STOREES2S_S2U_S2U_EEEvvEEEEvNT_6ParamsE)
	.align		4
        /*000c*/ 	.word	index@(__assertfail)
	.align		4
        /*0010*/ 	.word	0x00000000
	.align		4
        /*0014*/ 	.word	0xfffffffe
	.align		4
        /*0018*/ 	.word	0x00000000
	.align		4
        /*001c*/ 	.word	0xfffffffd
	.align		4
        /*0020*/ 	.word	0x00000000
	.align		4
        /*0024*/ 	.word	0xfffffffc


//--------------------- .nv.constant4             --------------------------
	.section	.nv.constant4,"a",@progbits
	.align	8
	.align		8
.nv.constant4:
        /*0000*/ 	.dword	__assertfail
	.align		8
        /*0008*/ 	.dword	__unnamed_1
	.align		8
        /*0010*/ 	.dword	__unnamed_2
	.align		8
        /*0018*/ 	.dword	_ZN39_INTERNAL_be63ffd9_4_k_cu_6a746f0e_29544cuda3std3__45__cpo5beginE
	.align		8
        /*0020*/ 	.dword	_ZN39_INTERNAL_be63ffd9_4_k_cu_6a746f0e_29544cuda3std3__45__cpo3endE
	.align		8
        /*0028*/ 	.dword	_ZN39_INTERNAL_be63ffd9_4_k_cu_6a746f0e_29544cuda3std3__45__cpo6cbeginE
	.align		8
        /*0030*/ 	.dword	_ZN39_INTERNAL_be63ffd9_4_k_cu_6a746f0e_29544cuda3std3__45__cpo4cendE
	.align		8
        /*0038*/ 	.dword	_ZN39_INTERNAL_be63ffd9_4_k_cu_6a746f0e_29544cuda3std3__441_GLOBAL__N__be63ffd9_4_k_cu_6a746f0e_29546ignoreE
	.align		8
        /*0040*/ 	.dword	_ZN39_INTERNAL_be63ffd9_4_k_cu_6a746f0e_29544cuda3std3__419piecewise_constructE
	.align		8
        /*0048*/ 	.dword	_ZN39_INTERNAL_be63ffd9_4_k_cu_6a746f0e_29544cuda3std3__48in_placeE
	.align		8
        /*0050*/ 	.dword	_ZN39_INTERNAL_be63ffd9_4_k_cu_6a746f0e_29544cuda3std6ranges3__45__cpo4swapE
	.align		8
        /*0058*/ 	.dword	_ZN39_INTERNAL_be63ffd9_4_k_cu_6a746f0e_29544cuda3std6ranges3__45__cpo9iter_moveE
	.align		8
        /*0060*/ 	.dword	_ZN39_INTERNAL_be63ffd9_4_k_cu_6a746f0e_29544cute7productE
	.align		8
        /*0068*/ 	.dword	_ZN39_INTERNAL_be63ffd9_4_k_cu_6a746f0e_29544cute1_E
	.align		8
        /*0070*/ 	.dword	$str$25
	.align		8
        /*0078*/ 	.dword	$str$26
	.align		8
        /*0080*/ 	.dword	$str$27
	.align		8
        /*0088*/ 	.dword	$str$28


//--------------------- .text._ZN7cutlass13device_kernelINS_4gemm6kernel13GemmUniversalIN4cute5tupleIJiiiiEEENS1_10collective13CollectiveMmaINS1_41MainloopSm100TmaUmmaWarpSpecializedSparseILi10ELi2ELi2ENS5_IJNS4_1CILi1EEENSA_ILi2EEESB_EEEEENS5_IJNSA_ILi128EEENSA_ILi64EEESF_EEENS_12float_e4m3_tENS5_IJNS4_6LayoutINS5_IJiNS5_IJSC_iEEEiEEENS5_IJlNS5_IJSB_SC_EEElEEEEENSJ_INS5_IJNS5_IJSF_iEEESP_iEEENS5_IJNS5_IJSF_NSA_ILi16384EEEEEENS5_IJSB_lEEElEEEEEEEESI_NS5_IJlSB_lEEENS4_8TiledMMAINS4_8MMA_AtomIJNS4_26SM100_MMA_F8F6F4_SS_SPARSEISI_SI_fLi128ELi64ELNS4_4UMMA5MajorE0ELS12_0ELNS11_7ScaleInE0ELS13_0EEEEEENSJ_INS5_IJSB_SB_SB_EEENS5_IJNSA_ILi0EEES17_S17_EEEEENS5_IJNS4_10UnderscoreES1A_S1A_EEEEENS4_23SM90_TMA_LOAD_MULTICASTENS4_14ComposedLayoutINS4_7SwizzleILi2ELi4ELi3EEENS4_25smem_sparse_ptr_flag_bitsILi2ELi8EEENSJ_INS5_IJNS5_IJSB_NSA_ILi8EEEEEENS5_IJSC_SG_EEEEEENS5_IJNS5_IJS17_SF_EEESM_EEEEEEEvNS4_8identityENS4_13SM90_TMA_LOADENS1E_INS1F_ILi3ELi4ELi3EEENS4_18smem_ptr_flag_bitsILi8EEENSJ_INS5_IJS1J_SF_EEENS5_IJSF_SB_EEEEEEEvS1R_EENS_8epilogue10collective18CollectiveEpilogueINS21_23Sm100TmaWarpSpecializedILi4ELi2ELi16ELb1ELb0EEEJSH_NS5_IJNSJ_ISF_SB_EENSJ_INSA_ILi16EEESB_EEEEEfNS5_IJSB_llEEEfS2A_NS21_6fusion15FusionCallbacksIS25_NS2B_17LinearCombinationIffffLNS_15FloatRoundStyleE2EEESH_S29_JEEENS4_5SM1004TMEM4LOAD26SM100_TMEM_LOAD_32dp32b16xES1S_NS1E_INS1F_ILi2ELi5ELi2EEENS1U_ILi32EEENSJ_INS5_IJNSA_ILi32EEENSA_ILi4EEEEEENS5_IJSB_S2N_EEEEEEENS4_39AutoVectorizingCopyWithAssumedAlignmentILi128EEENS4_14SM90_TMA_STOREES2S_S2U_S2U_EEEvvEEEEvNT_6ParamsE --------------------------
	.section	.text._ZN7cutlass13device_kernelINS_4gemm6kernel13GemmUniversalIN4cute5tupleIJiiiiEEENS1_10collective13CollectiveMmaINS1_41MainloopSm100TmaUmmaWarpSpecializedSparseILi10ELi2ELi2ENS5_IJNS4_1CILi1EEENSA_ILi2EEESB_EEEEENS5_IJNSA_ILi128EEENSA_ILi64EEESF_EEENS_12float_e4m3_tENS5_IJNS4_6LayoutINS5_IJiNS5_IJSC_iEEEiEEENS5_IJlNS5_IJSB_SC_EEElEEEEENSJ_INS5_IJNS5_IJSF_iEEESP_iEEENS5_IJNS5_IJSF_NSA_ILi16384EEEEEENS5_IJSB_lEEElEEEEEEEESI_NS5_IJlSB_lEEENS4_8TiledMMAINS4_8MMA_AtomIJNS4_26SM100_MMA_F8F6F4_SS_SPARSEISI_SI_fLi128ELi64ELNS4_4UMMA5MajorE0ELS12_0ELNS11_7ScaleInE0ELS13_0EEEEEENSJ_INS5_IJSB_SB_SB_EEENS5_IJNSA_ILi0EEES17_S17_EEEEENS5_IJNS4_10UnderscoreES1A_S1A_EEEEENS4_23SM90_TMA_LOAD_MULTICASTENS4_14ComposedLayoutINS4_7SwizzleILi2ELi4ELi3EEENS4_25smem_sparse_ptr_flag_bitsILi2ELi8EEENSJ_INS5_IJNS5_IJSB_NSA_ILi8EEEEEENS5_IJSC_SG_EEEEEENS5_IJNS5_IJS17_SF_EEESM_EEEEEEEvNS4_8identityENS4_13SM90_TMA_LOADENS1E_INS1F_ILi3ELi4ELi3EEENS4_18smem_ptr_flag_bitsILi8EEENSJ_INS5_IJS1J_SF_EEENS5_IJSF_SB_EEEEEEEvS1R_EENS_8epilogue10collective18CollectiveEpilogueINS21_23Sm100TmaWarpSpecializedILi4ELi2ELi16ELb1ELb0EEEJSH_NS5_IJNSJ_ISF_SB_EENSJ_INSA_ILi16EEESB_EEEEEfNS5_IJSB_llEEEfS2A_NS21_6fusion15FusionCallbacksIS25_NS2B_17LinearCombinationIffffLNS_15FloatRoundStyleE2EEESH_S29_JEEENS4_5SM1004TMEM4LOAD26SM100_TMEM_LOAD_32dp32b16xES1S_NS1E_INS1F_ILi2ELi5ELi2EEENS1U_ILi32EEENSJ_INS5_IJNSA_ILi32EEENSA_ILi4EEEEEENS5_IJSB_S2N_EEEEEEENS4_39AutoVectorizingCopyWithAssumedAlignmentILi128EEENS4_14SM90_TMA_STOREES2S_S2U_S2U_EEEvvEEEEvNT_6ParamsE,"ax",@progbits
	.align	128
.text._ZN7cutlass13device_kernelINS_4gemm6kernel13GemmUniversalIN4cute5tupleIJiiiiEEENS1_10collective13CollectiveMmaINS1_41MainloopSm100TmaUmmaWarpSpecializedSparseILi10ELi2ELi2ENS5_IJNS4_1CILi1EEENSA_ILi2EEESB_EEEEENS5_IJNSA_ILi128EEENSA_ILi64EEESF_EEENS_12float_e4m3_tENS5_IJNS4_6LayoutINS5_IJiNS5_IJSC_iEEEiEEENS5_IJlNS5_IJSB_SC_EEElEEEEENSJ_INS5_IJNS5_IJSF_iEEESP_iEEENS5_IJNS5_IJSF_NSA_ILi16384EEEEEENS5_IJSB_lEEElEEEEEEEESI_NS5_IJlSB_lEEENS4_8TiledMMAINS4_8MMA_AtomIJNS4_26SM100_MMA_F8F6F4_SS_SPARSEISI_SI_fLi128ELi64ELNS4_4UMMA5MajorE0ELS12_0ELNS11_7ScaleInE0ELS13_0EEEEEENSJ_INS5_IJSB_SB_SB_EEENS5_IJNSA_ILi0EEES17_S17_EEEEENS5_IJNS4_10UnderscoreES1A_S1A_EEEEENS4_23SM90_TMA_LOAD_MULTICASTENS4_14ComposedLayoutINS4_7SwizzleILi2ELi4ELi3EEENS4_25smem_sparse_ptr_flag_bitsILi2ELi8EEENSJ_INS5_IJNS5_IJSB_NSA_ILi8EEEEEENS5_IJSC_SG_EEEEEENS5_IJNS5_IJS17_SF_EEESM_EEEEEEEvNS4_8identityENS4_13SM90_TMA_LOADENS1E_INS1F_ILi3ELi4ELi3EEENS4_18smem_ptr_flag_bitsILi8EEENSJ_INS5_IJS1J_SF_EEENS5_IJSF_SB_EEEEEEEvS1R_EENS_8epilogue10collective18CollectiveEpilogueINS21_23Sm100TmaWarpSpecializedILi4ELi2ELi16ELb1ELb0EEEJSH_NS5_IJNSJ_ISF_SB_EENSJ_INSA_ILi16EEESB_EEEEEfNS5_IJSB_llEEEfS2A_NS21_6fusion15FusionCallbacksIS25_NS2B_17LinearCombinationIffffLNS_15FloatRoundStyleE2EEESH_S29_JEEENS4_5SM1004TMEM4LOAD26SM100_TMEM_LOAD_32dp32b16xES1S_NS1E_INS1F_ILi2ELi5ELi2EEENS1U_ILi32EEENSJ_INS5_IJNSA_ILi32EEENSA_ILi4EEEEEENS5_IJSB_S2N_EEEEEEENS4_39AutoVectorizingCopyWithAssumedAlignmentILi128EEENS4_14SM90_TMA_STOREES2S_S2U_S2U_EEEvvEEEEvNT_6ParamsE:
        .type           _ZN7cutlass13device_kernelINS_4gemm6kernel13GemmUniversalIN4cute5tupleIJiiiiEEENS1_10collective13CollectiveMmaINS1_41MainloopSm100TmaUmmaWarpSpecializedSparseILi10ELi2ELi2ENS5_IJNS4_1CILi1EEENSA_ILi2EEESB_EEEEENS5_IJNSA_ILi128EEENSA_ILi64EEESF_EEENS_12float_e4m3_tENS5_IJNS4_6LayoutINS5_IJiNS5_IJSC_iEEEiEEENS5_IJlNS5_IJSB_SC_EEElEEEEENSJ_INS5_IJNS5_IJSF_iEEESP_iEEENS5_IJNS5_IJSF_NSA_ILi16384EEEEEENS5_IJSB_lEEElEEEEEEEESI_NS5_IJlSB_lEEENS4_8TiledMMAINS4_8MMA_AtomIJNS4_26SM100_MMA_F8F6F4_SS_SPARSEISI_SI_fLi128ELi64ELNS4_4UMMA5MajorE0ELS12_0ELNS11_7ScaleInE0ELS13_0EEEEEENSJ_INS5_IJSB_SB_SB_EEENS5_IJNSA_ILi0EEES17_S17_EEEEENS5_IJNS4_10UnderscoreES1A_S1A_EEEEENS4_23SM90_TMA_LOAD_MULTICASTENS4_14ComposedLayoutINS4_7SwizzleILi2ELi4ELi3EEENS4_25smem_sparse_ptr_flag_bitsILi2ELi8EEENSJ_INS5_IJNS5_IJSB_NSA_ILi8EEEEEENS5_IJSC_SG_EEEEEENS5_IJNS5_IJS17_SF_EEESM_EEEEEEEvNS4_8identityENS4_13SM90_TMA_LOADENS1E_INS1F_ILi3ELi4ELi3EEENS4_18smem_ptr_flag_bitsILi8EEENSJ_INS5_IJS1J_SF_EEENS5_IJSF_SB_EEEEEEEvS1R_EENS_8epilogue10collective18CollectiveEpilogueINS21_23Sm100TmaWarpSpecializedILi4ELi2ELi16ELb1ELb0EEEJSH_NS5_IJNSJ_ISF_SB_EENSJ_INSA_ILi16EEESB_EEEEEfNS5_IJSB_llEEEfS2A_NS21_6fusion15FusionCallbacksIS25_NS2B_17LinearCombinationIffffLNS_15FloatRoundStyleE2EEESH_S29_JEEENS4_5SM1004TMEM4LOAD26SM100_TMEM_LOAD_32dp32b16xES1S_NS1E_INS1F_ILi2ELi5ELi2EEENS1U_ILi32EEENSJ_INS5_IJNSA_ILi32EEENSA_ILi4EEEEEENS5_IJSB_S2N_EEEEEEENS4_39AutoVectorizingCopyWithAssumedAlignmentILi128EEENS4_14SM90_TMA_STOREES2S_S2U_S2U_EEEvvEEEEvNT_6ParamsE,@function
        .size           _ZN7cutlass13device_kernelINS_4gemm6kernel13GemmUniversalIN4cute5tupleIJiiiiEEENS1_10collective13CollectiveMmaINS1_41MainloopSm100TmaUmmaWarpSpecializedSparseILi10ELi2ELi2ENS5_IJNS4_1CILi1EEENSA_ILi2EEESB_EEEEENS5_IJNSA_ILi128EEENSA_ILi64EEESF_EEENS_12float_e4m3_tENS5_IJNS4_6LayoutINS5_IJiNS5_IJSC_iEEEiEEENS5_IJlNS5_IJSB_SC_EEElEEEEENSJ_INS5_IJNS5_IJSF_iEEESP_iEEENS5_IJNS5_IJSF_NSA_ILi16384EEEEEENS5_IJSB_lEEElEEEEEEEESI_NS5_IJlSB_lEEENS4_8TiledMMAINS4_8MMA_AtomIJNS4_26SM100_MMA_F8F6F4_SS_SPARSEISI_SI_fLi128ELi64ELNS4_4UMMA5MajorE0ELS12_0ELNS11_7ScaleInE0ELS13_0EEEEEENSJ_INS5_IJSB_SB_SB_EEENS5_IJNSA_ILi0EEES17_S17_EEEEENS5_IJNS4_10UnderscoreES1A_S1A_EEEEENS4_23SM90_TMA_LOAD_MULTICASTENS4_14ComposedLayoutINS4_7SwizzleILi2ELi4ELi3EEENS4_25smem_sparse_ptr_flag_bitsILi2ELi8EEENSJ_INS5_IJNS5_IJSB_NSA_ILi8EEEEEENS5_IJSC_SG_EEEEEENS5_IJNS5_IJS17_SF_EEESM_EEEEEEEvNS4_8identityENS4_13SM90_TMA_LOADENS1E_INS1F_ILi3ELi4ELi3EEENS4_18smem_ptr_flag_bitsILi8EEENSJ_INS5_IJS1J_SF_EEENS5_IJSF_SB_EEEEEEEvS1R_EENS_8epilogue10collective18CollectiveEpilogueINS21_23Sm100TmaWarpSpecializedILi4ELi2ELi16ELb1ELb0EEEJSH_NS5_IJNSJ_ISF_SB_EENSJ_INSA_ILi16EEESB_EEEEEfNS5_IJSB_llEEEfS2A_NS21_6fusion15FusionCallbacksIS25_NS2B_17LinearCombinationIffffLNS_15FloatRoundStyleE2EEESH_S29_JEEENS4_5SM1004TMEM4LOAD26SM100_TMEM_LOAD_32dp32b16xES1S_NS1E_INS1F_ILi2ELi5ELi2EEENS1U_ILi32EEENSJ_INS5_IJNSA_ILi32EEENSA_ILi4EEEEEENS5_IJSB_S2N_EEEEEEENS4_39AutoVectorizingCopyWithAssumedAlignmentILi128EEENS4_14SM90_TMA_STOREES2S_S2U_S2U_EEEvvEEEEvNT_6ParamsE,(.L_x_185 - _ZN7cutlass13device_kernelINS_4gemm6kernel13GemmUniversalIN4cute5tupleIJiiiiEEENS1_10collective13CollectiveMmaINS1_41MainloopSm100TmaUmmaWarpSpecializedSparseILi10ELi2ELi2ENS5_IJNS4_1CILi1EEENSA_ILi2EEESB_EEEEENS5_IJNSA_ILi128EEENSA_ILi64EEESF_EEENS_12float_e4m3_tENS5_IJNS4_6LayoutINS5_IJiNS5_IJSC_iEEEiEEENS5_IJlNS5_IJSB_SC_EEElEEEEENSJ_INS5_IJNS5_IJSF_iEEESP_iEEENS5_IJNS5_IJSF_NSA_ILi16384EEEEEENS5_IJSB_lEEElEEEEEEEESI_NS5_IJlSB_lEEENS4_8TiledMMAINS4_8MMA_AtomIJNS4_26SM100_MMA_F8F6F4_SS_SPARSEISI_SI_fLi128ELi64ELNS4_4UMMA5MajorE0ELS12_0ELNS11_7ScaleInE0ELS13_0EEEEEENSJ_INS5_IJSB_SB_SB_EEENS5_IJNSA_ILi0EEES17_S17_EEEEENS5_IJNS4_10UnderscoreES1A_S1A_EEEEENS4_23SM90_TMA_LOAD_MULTICASTENS4_14ComposedLayoutINS4_7SwizzleILi2ELi4ELi3EEENS4_25smem_sparse_ptr_flag_bitsILi2ELi8EEENSJ_INS5_IJNS5_IJSB_NSA_ILi8EEEEEENS5_IJSC_SG_EEEEEENS5_IJNS5_IJS17_SF_EEESM_EEEEEEEvNS4_8identityENS4_13SM90_TMA_LOADENS1E_INS1F_ILi3ELi4ELi3EEENS4_18smem_ptr_flag_bitsILi8EEENSJ_INS5_IJS1J_SF_EEENS5_IJSF_SB_EEEEEEEvS1R_EENS_8epilogue10collective18CollectiveEpilogueINS21_23Sm100TmaWarpSpecializedILi4ELi2ELi16ELb1ELb0EEEJSH_NS5_IJNSJ_ISF_SB_EENSJ_INSA_ILi16EEESB_EEEEEfNS5_IJSB_llEEEfS2A_NS21_6fusion15FusionCallbacksIS25_NS2B_17LinearCombinationIffffLNS_15FloatRoundStyleE2EEESH_S29_JEEENS4_5SM1004TMEM4LOAD26SM100_TMEM_LOAD_32dp32b16xES1S_NS1E_INS1F_ILi2ELi5ELi2EEENS1U_ILi32EEENSJ_INS5_IJNSA_ILi32EEENSA_ILi4EEEEEENS5_IJSB_S2N_EEEEEEENS4_39AutoVectorizingCopyWithAssumedAlignmentILi128EEENS4_14SM90_TMA_STOREES2S_S2U_S2U_EEEvvEEEEvNT_6ParamsE)
        .other          _ZN7cutlass13device_kernelINS_4gemm6kernel13GemmUniversalIN4cute5tupleIJiiiiEEENS1_10collective13CollectiveMmaINS1_41MainloopSm100TmaUmmaWarpSpecializedSparseILi10ELi2ELi2ENS5_IJNS4_1CILi1EEENSA_ILi2EEESB_EEEEENS5_IJNSA_ILi128EEENSA_ILi64EEESF_EEENS_12float_e4m3_tENS5_IJNS4_6LayoutINS5_IJiNS5_IJSC_iEEEiEEENS5_IJlNS5_IJSB_SC_EEElEEEEENSJ_INS5_IJNS5_IJSF_iEEESP_iEEENS5_IJNS5_IJSF_NSA_ILi16384EEEEEENS5_IJSB_lEEElEEEEEEEESI_NS5_IJlSB_lEEENS4_8TiledMMAINS4_8MMA_AtomIJNS4_26SM100_MMA_F8F6F4_SS_SPARSEISI_SI_fLi128ELi64ELNS4_4UMMA5MajorE0ELS12_0ELNS11_7ScaleInE0ELS13_0EEEEEENSJ_INS5_IJSB_SB_SB_EEENS5_IJNSA_ILi0EEES17_S17_EEEEENS5_IJNS4_10UnderscoreES1A_S1A_EEEEENS4_23SM90_TMA_LOAD_MULTICASTENS4_14ComposedLayoutINS4_7SwizzleILi2ELi4ELi3EEENS4_25smem_sparse_ptr_flag_bitsILi2ELi8EEENSJ_INS5_IJNS5_IJSB_NSA_ILi8EEEEEENS5_IJSC_SG_EEEEEENS5_IJNS5_IJS17_SF_EEESM_EEEEEEEvNS4_8identityENS4_13SM90_TMA_LOADENS1E_INS1F_ILi3ELi4ELi3EEENS4_18smem_ptr_flag_bitsILi8EEENSJ_INS5_IJS1J_SF_EEENS5_IJSF_SB_EEEEEEEvS1R_EENS_8epilogue10collective18CollectiveEpilogueINS21_23Sm100TmaWarpSpecializedILi4ELi2ELi16ELb1ELb0EEEJSH_NS5_IJNSJ_ISF_SB_EENSJ_INSA_ILi16EEESB_EEEEEfNS5_IJSB_llEEEfS2A_NS21_6fusion15FusionCallbacksIS25_NS2B_17LinearCombinationIffffLNS_15FloatRoundStyleE2EEESH_S29_JEEENS4_5SM1004TMEM4LOAD26SM100_TMEM_LOAD_32dp32b16xES1S_NS1E_INS1F_ILi2ELi5ELi2EEENS1U_ILi32EEENSJ_INS5_IJNSA_ILi32EEENSA_ILi4EEEEEENS5_IJSB_S2N_EEEEEEENS4_39AutoVectorizingCopyWithAssumedAlignmentILi128EEENS4_14SM90_TMA_STOREES2S_S2U_S2U_EEEvvEEEEvNT_6ParamsE,@"STO_CUDA_ENTRY STV_DEFAULT"
_ZN7cutlass13device_kernelINS_4gemm6kernel13GemmUniversalIN4cute5tupleIJiiiiEEENS1_10collective13CollectiveMmaINS1_41MainloopSm100TmaUmmaWarpSpecializedSparseILi10ELi2ELi2ENS5_IJNS4_1CILi1EEENSA_ILi2EEESB_EEEEENS5_IJNSA_ILi128EEENSA_ILi64EEESF_EEENS_12float_e4m3_tENS5_IJNS4_6LayoutINS5_IJiNS5_IJSC_iEEEiEEENS5_IJlNS5_IJSB_SC_EEElEEEEENSJ_INS5_IJNS5_IJSF_iEEESP_iEEENS5_IJNS5_IJSF_NSA_ILi16384EEEEEENS5_IJSB_lEEElEEEEEEEESI_NS5_IJlSB_lEEENS4_8TiledMMAINS4_8MMA_AtomIJNS4_26SM100_MMA_F8F6F4_SS_SPARSEISI_SI_fLi128ELi64ELNS4_4UMMA5MajorE0ELS12_0ELNS11_7ScaleInE0ELS13_0EEEEEENSJ_INS5_IJSB_SB_SB_EEENS5_IJNSA_ILi0EEES17_S17_EEEEENS5_IJNS4_10UnderscoreES1A_S1A_EEEEENS4_23SM90_TMA_LOAD_MULTICASTENS4_14ComposedLayoutINS4_7SwizzleILi2ELi4ELi3EEENS4_25smem_sparse_ptr_flag_bitsILi2ELi8EEENSJ_INS5_IJNS5_IJSB_NSA_ILi8EEEEEENS5_IJSC_SG_EEEEEENS5_IJNS5_IJS17_SF_EEESM_EEEEEEEvNS4_8identityENS4_13SM90_TMA_LOADENS1E_INS1F_ILi3ELi4ELi3EEENS4_18smem_ptr_flag_bitsILi8EEENSJ_INS5_IJS1J_SF_EEENS5_IJSF_SB_EEEEEEEvS1R_EENS_8epilogue10collective18CollectiveEpilogueINS21_23Sm100TmaWarpSpecializedILi4ELi2ELi16ELb1ELb0EEEJSH_NS5_IJNSJ_ISF_SB_EENSJ_INSA_ILi16EEESB_EEEEEfNS5_IJSB_llEEEfS2A_NS21_6fusion15FusionCallbacksIS25_NS2B_17LinearCombinationIffffLNS_15FloatRoundStyleE2EEESH_S29_JEEENS4_5SM1004TMEM4LOAD26SM100_TMEM_LOAD_32dp32b16xES1S_NS1E_INS1F_ILi2ELi5ELi2EEENS1U_ILi32EEENSJ_INS5_IJNSA_ILi32EEENSA_ILi4EEEEEENS5_IJSB_S2N_EEEEEEENS4_39AutoVectorizingCopyWithAssumedAlignmentILi128EEENS4_14SM90_TMA_STOREES2S_S2U_S2U_EEEvvEEEEvNT_6ParamsE:
[----:B------:R-:W1:Y:S01]  /*0000*/  LDC R1, c[0x0][0x37c] ;  /* 0x0000df00ff017b82 */ /* 0x000e620000000800 */
[----:B------:R-:W2:Y:S01]  /*0010*/  S2R R76, SR_TID.X ;  /* 0x00000000004c7919 */ /* 0x000ea20000002100 */
[----:B------:R-:W3:Y:S01]  /*0020*/  LDCU.64 UR6, c[0x0][0xa90] ;  /* 0x00015200ff0677ac */ /* 0x000ee20008000a00 */
[----:B------:R-:W-:Y:S01]  /*0030*/  PRMT R63, RZ, 0x7610, R63 ;  /* 0x00007610ff3f7816 */ /* 0x000fe2000000003f */
[----:B------:R-:W4:Y:S01]  /*0040*/  LDCU.64 UR38, c[0x0][0x358] ;  /* 0x00006b00ff2677ac */ /* 0x000f220008000a00 */
[----:B------:R-:W-:Y:S02]  /*0050*/  ELECT P4, URZ, PT ;  /* 0x0000000000ff782f */ /* 0x000fe40003880000 */
[----:B---3--:R-:W-:-:S04]  /*0060*/  ISETP.NE.U32.AND P0, PT, RZ, UR6, PT ;  /* 0x00000006ff007c0c */ /* 0x008fc8000bf05070 */
[----:B------:R-:W-:Y:S02]  /*0070*/  ISETP.NE.AND.EX P1, PT, RZ, UR7, PT, P0 ;  /* 0x00000007ff007c0c */ /* 0x000fe4000bf25300 */
[----:B--2---:R-:W-:-:S05]  /*0080*/  SHF.R.U32.HI R67, RZ, 0x5, R76 ;  /* 0x00000005ff437819 */ /* 0x004fca000001164c */
[----:B------:R-:W2:Y:S02]  /*0090*/  SHFL.IDX PT, R0, R67, RZ, 0x1f ;  /* 0x00001fff43007589 */ /* 0x000ea400000e0000 */
[----:B--2---:R-:W-:-:S04]  /*00a0*/  R2UR UR8, R0 ;  /* 0x00000000000872ca */ /* 0x004fc800000e0000 */
[----:B-1--4-:R-:W-:Y:S05]  /*00b0*/  @P1 BRA `(.L_x_0) ;  /* 0x00000000002c1947 */ /* 0x012fea0003800000 */
[----:B------:R-:W1:Y:S02]  /*00c0*/  LDCU.64 UR4, c[0x0][0xa88] ;  /* 0x00015100ff0477ac */ /* 0x000e640008000a00 */
[----:B-1----:R-:W-:-:S04]  /*00d0*/  UISETP.NE.U32.AND UP0, UPT, UR4, URZ, UPT ;  /* 0x000000ff0400728c */ /* 0x002fc8000bf05070 */
[----:B------:R-:W-:-:S09]  /*00e0*/  UISETP.NE.AND.EX UP0, UPT, UR5, URZ, UPT, UP0 ;  /* 0x000000ff0500728c */ /* 0x000fd2000bf05300 */
[----:B------:R-:W-:Y:S05]  /*00f0*/  BRA.U !UP0, `(.L_x_1) ;  /* 0x0000000108107547 */ /* 0x000fea000b800000 */
[----:B------:R-:W1:Y:S02]  /*0100*/  LDC.64 R2, c[0x0][0xa88] ;  /* 0x0002a200ff027b82 */ /* 0x000e640000000a00 */
[----:B-1----:R1:W5:Y:S01]  /*0110*/  LDG.E R35, desc[UR38][R2.64] ;  /* 0x0000002602237981 */ /* 0x002362000c1e1900 */
[----:B------:R-:W-:Y:S01]  /*0120*/  HFMA2 R63, -RZ, RZ, 0, 5.9604644775390625e-08 ;  /* 0x00000001ff3f7431 */ /* 0x000fe200000001ff */
[----:B------:R-:W-:Y:S05]  /*0130*/  BRA `(.L_x_0) ;  /* 0x00000000000c7947 */ /* 0x000fea0003800000 */
.L_x_1:
[----:B------:R-:W1:Y:S01]  /*0140*/  LDCU UR4, c[0x0][0xa80] ;  /* 0x00015000ff0477ac */ /* 0x000e620008000800 */
[----:B------:R-:W-:Y:S01]  /*0150*/  HFMA2 R63, -RZ, RZ, 0, 5.9604644775390625e-08 ;  /* 0x00000001ff3f7431 */ /* 0x000fe200000001ff */
[----:B-1----:R-:W-:-:S07]  /*0160*/  MOV R35, UR4 ;  /* 0x0000000400237c02 */ /* 0x002fce0008000f00 */
.L_x_0:
[----:B------:R-:W2:Y:S02]  /*0170*/  LDCU.64 UR4, c[0x0][0xab0] ;  /* 0x00015600ff0477ac */ /* 0x000ea40008000a00 */
[----:B--2---:R-:W-:-:S04]  /*0180*/  UISETP.NE.U32.AND UP0, UPT, UR4, URZ, UPT ;  /* 0x000000ff0400728c */ /* 0x004fc8000bf05070 */
[----:B------:R-:W-:-:S09]  /*0190*/  UISETP.NE.AND.EX UP0, UPT, UR5, URZ, UPT, UP0 ;  /* 0x000000ff0500728c */ /* 0x000fd2000bf05300 */
[----:B------:R-:W-:Y:S05]  /*01a0*/  BRA.U UP0, `(.L_x_2) ;  /* 0x0000000100247547 */ /* 0x000fea000b800000 */
[----:B------:R-:W2:Y:S02]  /*01b0*/  LDCU.64 UR4, c[0x0][0xaa8] ;  /* 0x00015500ff0477ac */ /* 0x000ea40008000a00 */
[----:B--2---:R-:W-:-:S04]  /*01c0*/  UISETP.NE.U32.AND UP0, UPT, UR4, URZ, UPT ;  /* 0x000000ff0400728c */ /* 0x004fc8000bf05070 */
[----:B------:R-:W-:-:S09]  /*01d0*/  UISETP.NE.AND.EX UP0, UPT, UR5, URZ, UPT, UP0 ;  /* 0x000000ff0500728c */ /* 0x000fd2000bf05300 */
[----:B------:R-:W-:Y:S05]  /*01e0*/  BRA.U !UP0, `(.L_x_3) ;  /* 0x00000001080c7547 */ /* 0x000fea000b800000 */
[----:B------:R-:W2:Y:S02]  /*01f0*/  LDC.64 R32, c[0x0][0xaa8] ;  /* 0x0002aa00ff207b82 */ /* 0x000ea40000000a00 */
[----:B--2---:R2:W5:Y:S01]  /*0200*/  LDG.E R32, desc[UR38][R32.64] ;  /* 0x0000002620207981 */ /* 0x004562000c1e1900 */
[----:B------:R-:W-:Y:S05]  /*0210*/  BRA `(.L_x_2) ;  /* 0x0000000000087947 */ /* 0x000fea0003800000 */
.L_x_3:
[----:B------:R-:W2:Y:S02]  /*0220*/  LDCU UR4, c[0x0][0xaa0] ;  /* 0x00015400ff0477ac */ /* 0x000ea40008000800 */
[----:B--2---:R-:W-:Y:S02]  /*0230*/  MOV R32, UR4 ;  /* 0x0000000400207c02 */ /* 0x004fe40008000f00 */
.L_x_2:
[----:B------:R-:W-:Y:S01]  /*0240*/  IMAD.U32 R0, RZ, RZ, UR8 ;  /* 0x00000008ff007e24 */ /* 0x000fe2000f8e00ff */
[----:B------:R-:W-:Y:S04]  /*0250*/  BSSY.RECONVERGENT B0, `(.L_x_4) ;  /* 0x000000f000007945 */ /* 0x000fe80003800200 */
[C---:B------:R-:W-:Y:S02]  /*0260*/  ISETP.NE.OR P2, PT, R0.reuse, 0x1, !P4 ;  /* 0x000000010000780c */ /* 0x040fe40006745670 */
[----:B------:R-:W-:-:S11]  /*0270*/  ISETP.NE.OR P1, PT, R0, 0x3, !P4 ;  /* 0x000000030000780c */ /* 0x000fd60006725670 */
[----:B------:R-:W-:Y:S05]  /*0280*/  @P2 BRA `(.L_x_5) ;  /* 0x00000000002c2947 */ /* 0x000fea0003800000 */
[----:B------:R-:W3:Y:S02]  /*0290*/  LDCU.64 UR4, c[0x0][0x348] ;  /* 0x00006900ff0477ac */ /* 0x000ee40008000a00 */
[----:B---3--:R-:W-:Y:S02]  /*02a0*/  UIADD3 UR12, UP2, UPT, UR4, 0x80, URZ ;  /* 0x00000080040c7890 */ /* 0x008fe4000ff5e0ff */
[----:B------:R-:W-:Y:S02]  /*02b0*/  UIADD3 UR10, UP1, UPT, UR4, 0x280, URZ ;  /* 0x00000280040a7890 */ /* 0x000fe4000ff3e0ff */
[----:B------:R-:W-:Y:S02]  /*02c0*/  UIADD3 UR4, UP0, UPT, UR4, 0x180, URZ ;  /* 0x0000018004047890 */ /* 0x000fe4000ff1e0ff */
[----:B------:R-:W-:Y:S02]  /*02d0*/  UIADD3.X UR13, UPT, UPT, URZ, UR5, URZ, UP2, !UPT ;  /* 0x00000005ff0d7290 */ /* 0x000fe400097fe4ff */
[----:B------:R-:W-:-:S02]  /*02e0*/  UIADD3.X UR11, UPT, UPT, URZ, UR5, URZ, UP1, !UPT ;  /* 0x00000005ff0b7290 */ /* 0x000fc40008ffe4ff */
[----:B------:R-:W-:-:S05]  /*02f0*/  UIADD3.X UR5, UPT, UPT, URZ, UR5, URZ, UP0, !UPT ;  /* 0x00000005ff057290 */ /* 0x000fca00087fe4ff */
[----:B------:R3:W-:Y:S02]  /*0300*/  UTMACCTL.PF [UR12] ;  /* 0x000000000c0079b9 */ /* 0x0007e40008040000 */
[----:B------:R3:W-:Y:S02]  /*0310*/  UTMACCTL.PF [UR10] ;  /* 0x000000000a0079b9 */ /* 0x0007e40008040000 */
[----:B------:R3:W-:Y:S02]  /*0320*/  UTMACCTL.PF [UR4] ;  /* 0x00000000040079b9 */ /* 0x0007e40008040000 */
[----:B---3--:R-:W-:Y:S01]  /*0330*/  NOP ;  /* 0x0000000000007918 */ /* 0x008fe20000000000 */
.L_x_5:
[----:B------:R-:W-:Y:S05]  /*0340*/  BSYNC.RECONVERGENT B0 ;  /* 0x0000000000007941 */ /* 0x000fea0003800200 */
.L_x_4:
[----:B------:R-:W-:Y:S04]  /*0350*/  BSSY.RECONVERGENT B0, `(.L_x_6) ;  /* 0x000000a000007945 */ /* 0x000fe80003800200 */
[----:B------:R-:W-:Y:S05]  /*0360*/  @P1 BRA `(.L_x_7) ;  /* 0x0000000000201947 */ /* 0x000fea0003800000 */
[----:B------:R-:W3:Y:S02]  /*0370*/  LDCU.64 UR4, c[0x0][0x348] ;  /* 0x00006900ff0477ac */ /* 0x000ee40008000a00 */
[----:B---3--:R-:W-:Y:S02]  /*0380*/  UIADD3 UR10, UP1, UPT, UR4, 0x780, URZ ;  /* 0x00000780040a7890 */ /* 0x008fe4000ff3e0ff */
[----:B------:R-:W-:Y:S02]  /*0390*/  UIADD3 UR4, UP0, UPT, UR4, 0x880, URZ ;  /* 0x0000088004047890 */ /* 0x000fe4000ff1e0ff */
[----:B------:R-:W-:Y:S02]  /*03a0*/  UIADD3.X UR11, UPT, UPT, URZ, UR5, URZ, UP1, !UPT ;  /* 0x00000005ff0b7290 */ /* 0x000fe40008ffe4ff */
[----:B------:R-:W-:-:S07]  /*03b0*/  UIADD3.X UR5, UPT, UPT, URZ, UR5, URZ, UP0, !UPT ;  /* 0x00000005ff057290 */ /* 0x000fce00087fe4ff */
[----:B------:R3:W-:Y:S02]  /*03c0*/  UTMACCTL.PF [UR10] ;  /* 0x000000000a0079b9 */ /* 0x0007e40008040000 */
[----:B------:R3:W-:Y:S02]  /*03d0*/  UTMACCTL.PF [UR4] ;  /* 0x00000000040079b9 */ /* 0x0007e40008040000 */
[----:B---3--:R-:W-:Y:S01]  /*03e0*/  NOP ;  /* 0x0000000000007918 */ /* 0x008fe20000000000 */
.L_x_7:
[----:B------:R-:W-:Y:S05]  /*03f0*/  BSYNC.RECONVERGENT B0 ;  /* 0x0000000000007941 */ /* 0x000fea0003800200 */
.L_x_6:
[----:B------:R-:W3:Y:S01]  /*0400*/  LDCU.64 UR4, c[0x0][0xa88] ;  /* 0x00015100ff0477ac */ /* 0x000ee20008000a00 */
[----:B------:R-:W-:Y:S01]  /*0410*/  ISETP.NE.AND.EX P0, PT, RZ, UR7, PT, P0 ;  /* 0x00000007ff007c0c */ /* 0x000fe2000bf05300 */
[----:B------:R-:W-:Y:S01]  /*0420*/  UPLOP3.LUT UP5, UPT, UPT, UPT, UPT, 0x80, 0x8 ;  /* 0x000000000008789c */ /* 0x000fe20003faf070 */
[----:B---3--:R-:W-:-:S04]  /*0430*/  ISETP.NE.U32.AND P1, PT, RZ, UR4, PT ;  /* 0x00000004ff007c0c */ /* 0x008fc8000bf25070 */
[----:B------:R-:W-:-:S13]  /*0440*/  ISETP.NE.AND.EX P1, PT, RZ, UR5, PT, P1 ;  /* 0x00000005ff007c0c */ /* 0x000fda000bf25310 */
[----:B------:R-:W-:Y:S05]  /*0450*/  @P1 BRA P0, `(.L_x_8) ;  /* 0x0000000000281947 */ /* 0x000fea0000000000 */
[----:B------:R-:W-:Y:S01]  /*0460*/  UISETP.NE.U32.AND UP1, UPT, UR6, URZ, UPT ;  /* 0x000000ff0600728c */ /* 0x000fe2000bf25070 */
[----:B-----5:R-:W-:Y:S01]  /*0470*/  FSETP.NEU.AND P0, PT, R35, RZ, PT ;  /* 0x000000ff2300720b */ /* 0x020fe20003f0d000 */
[----:B------:R-:W-:Y:S02]  /*0480*/  UISETP.NE.U32.AND UP0, UPT, UR4, URZ, UPT ;  /* 0x000000ff0400728c */ /* 0x000fe4000bf05070 */
[----:B------:R-:W-:Y:S02]  /*0490*/  UISETP.NE.AND.EX UP1, UPT, UR7, URZ, UPT, UP1 ;  /* 0x000000ff0700728c */ /* 0x000fe4000bf25310 */
[----:B------:R-:W-:-:S04]  /*04a0*/  UISETP.NE.AND.EX UP0, UPT, UR5, URZ, UPT, UP0 ;  /* 0x000000ff0500728c */ /* 0x000fc8000bf05300 */
[----:B------:R-:W-:-:S04]  /*04b0*/  USEL UR4, URZ, 0xffffffff, UP0 ;  /* 0xffffffffff047887 */ /* 0x000fc80008000000 */
[----:B------:R-:W-:Y:S01]  /*04c0*/  VOTEU.ANY UP0, P0 ;  /* 0x0000000000ff7886 */ /* 0x000fe20000000100 */
[----:B------:R-:W-:-:S04]  /*04d0*/  @!UP1 USEL UR4, URZ, 0xffffffff, UP0 ;  /* 0xffffffffff049887 */ /* 0x000fc80008000000 */
[----:B------:R-:W-:-:S04]  /*04e0*/  ULOP3.LUT UR4, UR4, 0x1, URZ, 0xc0, !UPT ;  /* 0x0000000104047892 */ /* 0x000fc8000f8ec0ff */
[----:B------:R-:W-:-:S11]  /*04f0*/  UISETP.NE.U32.AND UP5, UPT, UR4, 0x1, UPT ;  /* 0x000000010400788c */ /* 0x000fd6000bfa5070 */
.L_x_8:
[----:B-1----:R-:W1:Y:S02]  /*0500*/  SHFL.IDX PT, R2, R67, RZ, 0x1f ;  /* 0x00001fff43027589 */ /* 0x002e6400000e0000 */
[----:B-1----:R-:W-:-:S13]  /*0510*/  ISETP.NE.AND P0, PT, R2, RZ, PT ;  /* 0x000000ff0200720c */ /* 0x002fda0003f05270 */
[----:B------:R-:W-:Y:S05]  /*0520*/  @P0 BRA `(.L_x_9) ;  /* 0x0000000000940947 */ /* 0x000fea0003800000 */
[----:B------:R-:W-:Y:S01]  /*0530*/  ELECT P0, URZ, PT ;  /* 0x0000000000ff782f */ /* 0x000fe20003800000 */
[----:B------:R-:W-:-:S12]  /*0540*/  BSSY.RECONVERGENT B0, `(.L_x_9) ;  /* 0x0000023000007945 */ /* 0x000fd80003800200 */
[----:B------:R-:W-:Y:S05]  /*0550*/  @!P0 BRA `(.L_x_10) ;  /* 0x0000000000848947 */ /* 0x000fea0003800000 */
[----:B------:R-:W1:Y:S01]  /*0560*/  S2UR UR6, SR_CgaCtaId ;  /* 0x00000000000679c3 */ /* 0x000e620000008800 */
[----:B------:R-:W-:Y:S01]  /*0570*/  UMOV UR7, 0x400 ;  /* 0x0000040000077882 */ /* 0x000fe20000000000 */
[----:B------:R-:W-:Y:S01]  /*0580*/  UMOV UR5, 0x1 ;  /* 0x0000000100057882 */ /* 0x000fe20000000000 */
[----:B------:R-:W-:Y:S01]  /*0590*/  UMOV UR4, 0x2 ;  /* 0x0000000200047882 */ /* 0x000fe20000000000 */
[----:B------:R-:W-:-:S04]  /*05a0*/  UIADD3 UR10, UPT, UPT, -UR5, 0x100000, URZ ;  /* 0x00100000050a7890 */ /* 0x000fc8000fffe1ff */
[----:B------:R-:W-:Y:S02]  /*05b0*/  USHF.L.U32 UR11, UR10, 0xb, URZ ;  /* 0x0000000b0a0b7899 */ /* 0x000fe400080006ff */
[----:B------:R-:W-:Y:S02]  /*05c0*/  USHF.L.U32 UR10, UR10, 0x1, URZ ;  /* 0x000000010a0a7899 */ /* 0x000fe400080006ff */
[----:B------:R-:W-:-:S04]  /*05d0*/  UIADD3 UR4, UPT, UPT, -UR4, 0x100000, URZ ;  /* 0x0010000004047890 */ /* 0x000fc8000fffe1ff */
[----:B------:R-:W-:Y:S02]  /*05e0*/  USHF.L.U32 UR5, UR4, 0xb, URZ ;  /* 0x0000000b04057899 */ /* 0x000fe400080006ff */
[----:B------:R-:W-:Y:S02]  /*05f0*/  USHF.L.U32 UR4, UR4, 0x1, URZ ;  /* 0x0000000104047899 */ /* 0x000fe400080006ff */
[----:B-1----:R-:W-:Y:S01]  /*0600*/  ULEA UR6, UR6, UR7, 0x18 ;  /* 0x0000000706067291 */ /* 0x002fe2000f8ec0ff */
[----:B------:R-:W1:Y:S11]  /*0610*/  FENCE.VIEW.ASYNC.S ;  /* 0x00000000000073c6 */ /* 0x000e760000000000 */
[----:B-1----:R1:W3:Y:S01]  /*0620*/  SYNCS.EXCH.64 URZ, [UR6], UR10 ;  /* 0x0000000a06ff75b2 */ /* 0x0022e20008000100 */
[----:B------:R1:W4:Y:S01]  /*0630*/  SYNCS.EXCH.64 URZ, [UR6+0x50], UR4 ;  /* 0x0000500406ff75b2 */ /* 0x0003220008000100 */
[----:B------:R1:W1:Y:S01]  /*0640*/  SYNCS.EXCH.64 URZ, [UR6+0x8], UR10 ;  /* 0x0000080a06ff75b2 */ /* 0x0002620008000100 */
        /* <DEDUP_REMOVED lines=17> */
[----:B------:R-:W-:Y:S01]  /*0760*/  NOP ;  /* 0x0000000000007918 */ /* 0x000fe20000000000 */
.L_x_10:
[----:B-1----:R-:W-:Y:S05]  /*0770*/  BSYNC.RECONVERGENT B0 ;  /* 0x0000000000007941 */ /* 0x002fea0003800200 */
.L_x_9:
[----:B------:R-:W1:Y:S01]  /*0780*/  SHFL.IDX PT, R2, R67, RZ, 0x1f ;  /* 0x00001fff43027589 */ /* 0x000e6200000e0000 */
[----:B------:R-:W-:Y:S01]  /*0790*/  NOP ;  /* 0x0000000000007918 */ /* 0x000fe20000000000 */
[----:B-1----:R-:W-:-:S13]  /*07a0*/  ISETP.NE.AND P0, PT, R2, 0x1, PT ;  /* 0x000000010200780c */ /* 0x002fda0003f05270 */
[----:B------:R-:W-:Y:S05]  /*07b0*/  @P0 BRA `(.L_x_11) ;  /* 0x0000000000580947 */ /* 0x000fea0003800000 */
        /* <DEDUP_REMOVED lines=9> */
[----:B------:R-:W-:Y:S01]  /*0850*/  USHF.L.U32 UR4, UR4, 0x1, URZ ;  /* 0x0000000104047899 */ /* 0x000fe200080006ff */
[----:B------:R-:W-:Y:S01]  /*0860*/  ELECT P0, URZ, PT ;  /* 0x0000000000ff782f */ /* 0x000fe20003800000 */
[----:B-1----:R-:W-:Y:S01]  /*0870*/  ULEA UR6, UR6, UR7, 0x18 ;  /* 0x0000000706067291 */ /* 0x002fe2000f8ec0ff */
[----:B------:R-:W1:Y:S11]  /*0880*/  FENCE.VIEW.ASYNC.S ;  /* 0x00000000000073c6 */ /* 0x000e760000000000 */
[----:B-1----:R1:W1:Y:S01]  /*0890*/  SYNCS.EXCH.64 URZ, [UR6+0xa0], UR10 ;  /* 0x0000a00a06ff75b2 */ /* 0x0022620008000100 */
        /* <DEDUP_REMOVED lines=8> */
.L_x_11:
[----:B------:R-:W2:Y:S01]  /*0920*/  SHFL.IDX PT, R2, R67, RZ, 0x1f ;  /* 0x00001fff43027589 */ /* 0x000ea200000e0000 */
[----:B------:R-:W-:Y:S01]  /*0930*/  NOP ;  /* 0x0000000000007918 */ /* 0x000fe20000000000 */
[----:B--2---:R-:W-:-:S13]  /*0940*/  ISETP.NE.AND P0, PT, R2, 0x3, PT ;  /* 0x000000030200780c */ /* 0x004fda0003f05270 */
[----:B------:R-:W-:Y:S05]  /*0950*/  @P0 BRA `(.L_x_12) ;  /* 0x0000000000300947 */ /* 0x000fea0003800000 */
[----:B-1----:R-:W1:Y:S01]  /*0960*/  S2UR UR5, SR_CgaCtaId ;  /* 0x00000000000579c3 */ /* 0x002e620000008800 */
[----:B------:R-:W-:Y:S01]  /*0970*/  UMOV UR6, 0x400 ;  /* 0x0000040000067882 */ /* 0x000fe20000000000 */
[----:B------:R-:W-:Y:S01]  /*0980*/  UMOV UR4, 0x20 ;  /* 0x0000002000047882 */ /* 0x000fe20000000000 */
[----:B------:R-:W-:Y:S01]  /*0990*/  ELECT P0, URZ, PT ;  /* 0x0000000000ff782f */ /* 0x000fe20003800000 */
[----:B-1----:R-:W-:Y:S02]  /*09a0*/  ULEA UR5, UR5, UR6, 0x18 ;  /* 0x0000000605057291 */ /* 0x002fe4000f8ec0ff */
[----:B------:R-:W-:-:S04]  /*09b0*/  UIADD3 UR6, UPT, UPT, -UR4, 0x100000, URZ ;  /* 0x0010000004067890 */ /* 0x000fc8000fffe1ff */
[----:B------:R-:W-:Y:S02]  /*09c0*/  USHF.L.U32 UR7, UR6, 0xb, URZ ;  /* 0x0000000b06077899 */ /* 0x000fe400080006ff */
[----:B------:R-:W-:Y:S01]  /*09d0*/  USHF.L.U32 UR6, UR6, 0x1, URZ ;  /* 0x0000000106067899 */ /* 0x000fe200080006ff */
[----:B------:R-:W1:Y:S11]  /*09e0*/  FENCE.VIEW.ASYNC.S ;  /* 0x00000000000073c6 */ /* 0x000e760000000000 */
[----:B-1----:R2:W1:Y:S01]  /*09f0*/  SYNCS.EXCH.64 URZ, [UR5+0xe0], UR6 ;  /* 0x0000e00605ff75b2 */ /* 0x0024620008000100 */
[----:B------:R2:W1:Y:S02]  /*0a00*/  SYNCS.EXCH.64 URZ, [UR5+0xe8], UR6 ;  /* 0x0000e80605ff75b2 */ /* 0x0004640008000100 */
[----:B--2---:R-:W-:Y:S01]  /*0a10*/  NOP ;  /* 0x0000000000007918 */ /* 0x004fe20000000000 */
.L_x_12:
[----:B------:R-:W2:Y:S01]  /*0a20*/  SHFL.IDX PT, R2, R67, RZ, 0x1f ;  /* 0x00001fff43027589 */ /* 0x000ea200000e0000 */
[----:B------:R-:W-:Y:S01]  /*0a30*/  NOP ;  /* 0x0000000000007918 */ /* 0x000fe20000000000 */
[----:B--2---:R-:W-:-:S13]  /*0a40*/  ISETP.NE.AND P0, PT, R2, 0x4, PT ;  /* 0x000000040200780c */ /* 0x004fda0003f05270 */
[----:B------:R-:W-:Y:S05]  /*0a50*/  @P0 BRA `(.L_x_13) ;  /* 0x00000000004c0947 */ /* 0x000fea0003800000 */
[----:B-1----:R-:W1:Y:S01]  /*0a60*/  S2UR UR5, SR_CgaCtaId ;  /* 0x00000000000579c3 */ /* 0x002e620000008800 */
[----:B------:R-:W-:Y:S01]  /*0a70*/  UMOV UR7, 0x1e0 ;  /* 0x000001e000077882 */ /* 0x000fe20000000000 */
[----:B------:R-:W-:Y:S01]  /*0a80*/  UMOV UR6, 0x400 ;  /* 0x0000040000067882 */ /* 0x000fe20000000000 */
[----:B------:R-:W-:Y:S01]  /*0a90*/  USEL UR7, UR7, 0x1a0, UP5 ;  /* 0x000001a007077887 */ /* 0x000fe2000a800000 */
[----:B------:R-:W-:Y:S01]  /*0aa0*/  UMOV UR4, 0x1 ;  /* 0x0000000100047882 */ /* 0x000fe20000000000 */
[----:B------:R-:W-:Y:S01]  /*0ab0*/  ELECT P0, URZ, PT ;  /* 0x0000000000ff782f */ /* 0x000fe20003800000 */
[----:B------:R-:W-:-:S04]  /*0ac0*/  UIADD3 UR10, UPT, UPT, -UR4, 0x100000, URZ ;  /* 0x00100000040a7890 */ /* 0x000fc8000fffe1ff */
[----:B------:R-:W-:Y:S02]  /*0ad0*/  USHF.L.U32 UR11, UR10, 0xb, URZ ;  /* 0x0000000b0a0b7899 */ /* 0x000fe400080006ff */
[----:B------:R-:W-:Y:S02]  /*0ae0*/  USHF.L.U32 UR10, UR10, 0x1, URZ ;  /* 0x000000010a0a7899 */ /* 0x000fe400080006ff */
[----:B-1----:R-:W-:Y:S02]  /*0af0*/  ULEA UR5, UR5, UR6, 0x18 ;  /* 0x0000000605057291 */ /* 0x002fe4000f8ec0ff */
[----:B------:R-:W-:-:S04]  /*0b00*/  UIADD3 UR6, UPT, UPT, -UR7, 0x100000, URZ ;  /* 0x0010000007067890 */ /* 0x000fc8000fffe1ff */
[----:B------:R-:W-:Y:S02]  /*0b10*/  USHF.L.U32 UR7, UR6, 0xb, URZ ;  /* 0x0000000b06077899 */ /* 0x000fe400080006ff */
[----:B------:R-:W-:Y:S01]  /*0b20*/  USHF.L.U32 UR6, UR6, 0x1, URZ ;  /* 0x0000000106067899 */ /* 0x000fe200080006ff */
[----:B------:R-:W1:Y:S03]  /*0b30*/  FENCE.VIEW.ASYNC.S ;  /* 0x00000000000073c6 */ /* 0x000e660000000000 */
[----:B-1----:R2:W1:Y:S08]  /*0b40*/  SYNCS.EXCH.64 URZ, [UR5+0xf0], UR10 ;  /* 0x0000f00a05ff75b2 */ /* 0x0024700008000100 */
[----:B------:R2:W1:Y:S01]  /*0b50*/  SYNCS.EXCH.64 URZ, [UR5+0x100], UR6 ;  /* 0x0001000605ff75b2 */ /* 0x0004620008000100 */
[----:B------:R2:W1:Y:S01]  /*0b60*/  SYNCS.EXCH.64 URZ, [UR5+0xf8], UR10 ;  /* 0x0000f80a05ff75b2 */ /* 0x0004620008000100 */
[----:B------:R2:W1:Y:S02]  /*0b70*/  SYNCS.EXCH.64 URZ, [UR5+0x108], UR6 ;  /* 0x0001080605ff75b2 */ /* 0x0004640008000100 */
[----:B--2---:R-:W-:Y:S01]  /*0b80*/  NOP ;  /* 0x0000000000007918 */ /* 0x004fe20000000000 */
.L_x_13:
[----:B------:R-:W2:Y:S01]  /*0b90*/  SHFL.IDX PT, R2, R67, RZ, 0x1f ;  /* 0x00001fff43027589 */ /* 0x000ea200000e0000 */
[----:B------:R-:W-:Y:S01]  /*0ba0*/  NOP ;  /* 0x0000000000007918 */ /* 0x000fe20000000000 */
[----:B--2---:R-:W-:-:S13]  /*0bb0*/  ISETP.NE.AND P0, PT, R2, 0x5, PT ;  /* 0x000000050200780c */ /* 0x004fda0003f05270 */
[----:B------:R-:W-:Y:S05]  /*0bc0*/  @P0 BRA `(.L_x_14) ;  /* 0x0000000000480947 */ /* 0x000fea0003800000 */
[----:B-1----:R-:W1:Y:S01]  /*0bd0*/  S2UR UR6, SR_CgaCtaId ;  /* 0x00000000000679c3 */ /* 0x002e620000008800 */
        /* <DEDUP_REMOVED lines=15> */
[----:B------:R2:W1:Y:S02]  /*0cd0*/  SYNCS.EXCH.64 URZ, [UR6+0x128], UR4 ;  /* 0x0001280406ff75b2 */ /* 0x0004640008000100 */
[----:B--2---:R-:W-:Y:S01]  /*0ce0*/  NOP ;  /* 0x0000000000007918 */ /* 0x004fe20000000000 */
.L_x_14:
        /* <DEDUP_REMOVED lines=14> */
[----:B------:R2:W1:Y:S01]  /*0dd0*/  SYNCS.EXCH.64 URZ, [UR5+0x140], UR6 ;  /* 0x0001400605ff75b2 */ /* 0x0004620008000100 */
[----:B------:R2:W1:Y:S01]  /*0de0*/  SYNCS.EXCH.64 URZ, [UR5+0x138], UR6 ;  /* 0x0001380605ff75b2 */ /* 0x0004620008000100 */
[----:B------:R2:W1:Y:S02]  /*0df0*/  SYNCS.EXCH.64 URZ, [UR5+0x148], UR6 ;  /* 0x0001480605ff75b2 */ /* 0x0004640008000100 */
[----:B--2---:R-:W-:Y:S01]  /*0e00*/  NOP ;  /* 0x0000000000007918 */ /* 0x004fe20000000000 */
.L_x_15:
[----:B-1----:R-:W1:Y:S01]  /*0e10*/  LDCU UR4, c[0x0][0x36c] ;  /* 0x00006d80ff0477ac */ /* 0x002e620008000800 */
[----:B------:R-:W-:Y:S01]  /*0e20*/  ISETP.NE.OR P4, PT, R0, 0x2, !P4 ;  /* 0x000000020000780c */ /* 0x000fe20006785670 */
[----:B------:R-:W-:Y:S01]  /*0e30*/  NOP ;  /* 0x0000000000007918 */ /* 0x000fe20000000000 */
[----:B------:R-:W-:Y:S01]  /*0e40*/  LOP3.LUT R3, R76, 0x1f, RZ, 0xc0, !PT ;  /* 0x0000001f4c037812 */ /* 0x000fe200078ec0ff */
[----:B------:R-:W-:Y:S02]  /*0e50*/  UISETP.EQ.AND UP0, UPT, UR8, 0x3, UP5 ;  /* 0x000000030800788c */ /* 0x000fe4000af02270 */
[----:B------:R-:W-:Y:S02]  /*0e60*/  UISETP.NE.AND UP4, UPT, UR8, URZ, UPT ;  /* 0x000000ff0800728c */ /* 0x000fe4000bf85270 */
[----:B-1----:R-:W-:-:S09]  /*0e70*/  UISETP.EQ.U32.AND UP1, UPT, UR4, 0x1, UPT ;  /* 0x000000010400788c */ /* 0x002fd2000bf22070 */
[----:B------:R-:W-:Y:S05]  /*0e80*/  BRA.U !UP1, `(.L_x_16) ;  /* 0x0000000109087547 */ /* 0x000fea000b800000 */
[----:B---34-:R-:W-:Y:S01]  /*0e90*/  UCGABAR_ARV ;  /* 0x00000000000079c7 */ /* 0x018fe20008000000 */
[----:B------:R-:W-:Y:S05]  /*0ea0*/  BRA `(.L_x_17) ;  /* 0x0000000000047947 */ /* 0x000fea0003800000 */
.L_x_16:
[----:B---34-:R-:W-:Y:S01]  /*0eb0*/  NOP ;  /* 0x0000000000007918 */ /* 0x018fe20000000000 */
.L_x_17:
[----:B------:R-:W1:Y:S01]  /*0ec0*/  S2UR UR5, SR_CTAID.Y ;  /* 0x00000000000579c3 */ /* 0x000e620000002600 */
[----:B------:R-:W-:-:S05]  /*0ed0*/  CS2R.32 R62, SR_CgaSize ;  /* 0x00000000003e7805 */ /* 0x000fca0000008a00 */
[----:B------:R-:W-:-:S05]  /*0ee0*/  IMAD R62, R62, -0xa0, RZ ;  /* 0xffffff603e3e7824 */ /* 0x000fca00078e02ff */
[----:B------:R-:W-:-:S14]  /*0ef0*/  R2UR UR4, R62 ;  /* 0x000000003e0472ca */ /* 0x000fdc00000e0000 */
[----:B------:R-:W2:Y:S01]  /*0f00*/  LDCU UR4, c[0x0][UR4+0x2b4] ;  /* 0x00005680040477ac */ /* 0x000ea20008000800 */
[----:B------:R-:W-:-:S05]  /*0f10*/  CS2R.32 R62, SR_CgaSize ;  /* 0x00000000003e7805 */ /* 0x000fca0000008a00 */
[----:B------:R-:W-:-:S05]  /*0f20*/  IMAD R62, R62, -0xa0, RZ ;  /* 0xffffff603e3e7824 */ /* 0x000fca00078e02ff */
[----:B------:R-:W-:-:S14]  /*0f30*/  R2UR UR6, R62 ;  /* 0x000000003e0672ca */ /* 0x000fdc00000e0000 */
[----:B------:R-:W3:Y:S01]  /*0f40*/  LDCU UR6, c[0x0][UR6+0x2b0] ;  /* 0x00005600060677ac */ /* 0x000ee20008000800 */
[----:B------:R-:W4:Y:S01]  /*0f50*/  S2UR UR11, SR_CTAID.X ;  /* 0x00000000000b79c3 */ /* 0x000f220000002500 */
[----:B------:R-:W-:Y:S01]  /*0f60*/  UISETP.NE.AND UP2, UPT, UR8, 0x2, UPT ;  /* 0x000000020800788c */ /* 0x000fe2000bf45270 */
[----:B------:R-:W-:-:S05]  /*0f70*/  CS2R.32 R0, SR_CgaSize ;  /* 0x0000000000007805 */ /* 0x000fca0000008a00 */
[----:B------:R-:W-:-:S06]  /*0f80*/  IMAD R0, R0, -0xa0, RZ ;  /* 0xffffff6000007824 */ /* 0x000fcc00078e02ff */
[----:B------:R-:W3:Y:S01]  /*0f90*/  LDC R0, c[0x0][R0+0x2a4] ;  /* 0x0000a90000007b82 */ /* 0x000ee20000000800 */
[----:B-1----:R-:W-:-:S07]  /*0fa0*/  I2FP.F32.U32 R4, UR5 ;  /* 0x0000000500047c45 */ /* 0x002fce0008201000 */
[----:B------:R-:W1:Y:S01]  /*0fb0*/  LDC R12, c[0x0][0xd24] ;  /* 0x00034900ff0c7b82 */ /* 0x000e620000000800 */
[----:B------:R-:W-:Y:S01]  /*0fc0*/  MOV R20, UR5 ;  /* 0x0000000500147c02 */ /* 0x000fe20008000f00 */
[----:B--2---:R-:W-:Y:S01]  /*0fd0*/  FMUL R4, R4, UR4 ;  /* 0x0000000404047c20 */ /* 0x004fe20008400000 */
[----:B------:R-:W2:Y:S01]  /*0fe0*/  LDCU UR4, c[0x0][0xd30] ;  /* 0x0001a600ff0477ac */ /* 0x000ea20008000800 */
[----:B----4-:R-:W-:Y:S02]  /*0ff0*/  I2FP.F32.U32 R6, UR11 ;  /* 0x0000000b00067c45 */ /* 0x010fe40008201000 */
[----:B------:R-:W-:-:S05]  /*1000*/  CS2R.32 R5, SR_CgaSize ;  /* 0x0000000000057805 */ /* 0x000fca0000008a00 */
[----:B------:R-:W-:-:S06]  /*1010*/  IMAD R5, R5, -0xa0, RZ ;  /* 0xffffff6005057824 */ /* 0x000fcc00078e02ff */
[----:B------:R-:W4:Y:S01]  /*1020*/  LDC R5, c[0x0][R5+0x2a0] ;  /* 0x0000a80005057b82 */ /* 0x000f220000000800 */
[----:B------:R-:W2:Y:S01]  /*1030*/  F2I.U32.TRUNC.NTZ R51, R4 ;  /* 0x0000000400337305 */ /* 0x000ea2000020f000 */
[----:B---3--:R-:W-:-:S06]  /*1040*/  FMUL R6, R6, UR6 ;  /* 0x0000000606067c20 */ /* 0x008fcc0008400000 */
[----:B------:R-:W3:Y:S01]  /*1050*/  LDC R2, c[0x0][0xd24] ;  /* 0x00034900ff027b82 */ /* 0x000ee20000000800 */
[----:B------:R-:W1:Y:S01]  /*1060*/  F2I.U32.TRUNC.NTZ R62, R6 ;  /* 0x00000006003e7305 */ /* 0x000e62000020f000 */
[----:B--2---:R-:W-:-:S06]  /*1070*/  UISETP.NE.AND UP3, UPT, UR4, 0x1, UPT ;  /* 0x000000010400788c */ /* 0x004fcc000bf65270 */
[----:B------:R-:W2:Y:S01]  /*1080*/  S2UR UR36, SR_CTAID.Z ;  /* 0x00000000002479c3 */ /* 0x000ea20000002700 */
[----:B------:R-:W-:Y:S02]  /*1090*/  IADD3 R51, PT, PT, -R51, RZ, RZ ;  /* 0x000000ff33337210 */ /* 0x000fe40007ffe1ff */
[----:B-1----:R-:W-:-:S03]  /*10a0*/  ISETP.GE.AND P0, PT, R12, 0x1, PT ;  /* 0x000000010c00780c */ /* 0x002fc60003f06270 */
[----:B------:R-:W-:Y:S01]  /*10b0*/  IMAD R51, R0, R51, UR5 ;  /* 0x0000000500337e24 */ /* 0x000fe2000f8e0233 */
[----:B------:R-:W-:Y:S02]  /*10c0*/  PRMT R0, RZ, 0x7610, R0 ;  /* 0x00007610ff007816 */ /* 0x000fe40000000000 */
[----:B------:R-:W-:-:S05]  /*10d0*/  IADD3 R62, PT, PT, -R62, RZ, RZ ;  /* 0x000000ff3e3e7210 */ /* 0x000fca0007ffe1ff */
[----:B----4-:R-:W-:Y:S01]  /*10e0*/  IMAD R62, R5, R62, UR11 ;  /* 0x0000000b053e7e24 */ /* 0x010fe2000f8e023e */
[----:B--2---:R-:W-:Y:S06]  /*10f0*/  BRA.U UP4, `(.L_x_18) ;  /* 0x0000000104207547 */ /* 0x004fec000b800000 */
[C---:B------:R-:W-:Y:S02]  /*1100*/  ISETP.NE.AND P2, PT, R51.reuse, 0x1, PT ;  /* 0x000000013300780c */ /* 0x040fe40003f45270 */
[----:B------:R-:W-:Y:S02]  /*1110*/  ISETP.NE.AND P1, PT, R51, RZ, PT ;  /* 0x000000ff3300720c */ /* 0x000fe40003f25270 */
[C---:B------:R-:W-:Y:S02]  /*1120*/  ISETP.NE.AND P3, PT, R62.reuse, RZ, PT ;  /* 0x000000ff3e00720c */ /* 0x040fe40003f65270 */
[----:B------:R-:W-:Y:S02]  /*1130*/  SEL R0, RZ, 0x2, P2 ;  /* 0x00000002ff007807 */ /* 0x000fe40001000000 */
[----:B------:R-:W-:Y:S02]  /*1140*/  ISETP.EQ.OR P1, PT, R62, RZ, !P1 ;  /* 0x000000ff3e00720c */ /* 0x000fe40004f22670 */
[----:B------:R-:W-:-:S02]  /*1150*/  SEL R0, R0, 0x2, P3 ;  /* 0x0000000200007807 */ /* 0x000fc40001800000 */
[----:B------:R-:W-:-:S05]  /*1160*/  SEL R5, RZ, 0x1, !P1 ;  /* 0x00000001ff057807 */ /* 0x000fca0004800000 */
[----:B------:R-:W-:Y:S02]  /*1170*/  IMAD.IADD R0, R5, 0x1, R0 ;  /* 0x0000000105007824 */ /* 0x000fe400078e0200 */
.L_x_18:
[----:B------:R-:W-:Y:S05]  /*1180*/  @!P0 BRA `(.L_x_19) ;  /* 0x0000000000c08947 */ /* 0x000fea0003800000 */
[----:B------:R-:W1:Y:S01]  /*1190*/  LDC.64 R6, c[0x0][0xd18] ;  /* 0x00034600ff067b82 */ /* 0x000e620000000a00 */
[----:B------:R-:W-:-:S07]  /*11a0*/  ISETP.NE.AND P0, PT, R12, 0x1, PT ;  /* 0x000000010c00780c */ /* 0x000fce0003f05270 */
[----:B------:R-:W2:Y:S08]  /*11b0*/  LDC R11, c[0x0][0xd0c] ;  /* 0x00034300ff0b7b82 */ /* 0x000eb00000000800 */
[----:B------:R-:W4:Y:S08]  /*11c0*/  LDC R15, c[0x0][0x370] ;  /* 0x0000dc00ff0f7b82 */ /* 0x000f300000000800 */
[----:B------:R-:W3:Y:S01]  /*11d0*/  LDC R13, c[0x0][0x374] ;  /* 0x0000dd00ff0d7b82 */ /* 0x000ee20000000800 */
[----:B-1----:R-:W-:-:S07]  /*11e0*/  ISETP.NE.AND P1, PT, R6, 0x1, PT ;  /* 0x000000010600780c */ /* 0x002fce0003f25270 */
[----:B------:R-:W4:Y:S01]  /*11f0*/  LDC.64 R8, c[0x0][0xd10] ;  /* 0x00034400ff087b82 */ /* 0x000f220000000a00 */
[----:B--2---:R-:W-:-:S07]  /*1200*/  ISETP.NE.AND P2, PT, R11, 0x1, PT ;  /* 0x000000010b00780c */ /* 0x004fce0003f45270 */
[----:B------:R-:W1:Y:S08]  /*1210*/  LDC R10, c[0x0][0xd20] ;  /* 0x00034800ff0a7b82 */ /* 0x000e700000000800 */
[----:B------:R-:W2:Y:S01]  /*1220*/  LDC.64 R4, c[0x0][0xd28] ;  /* 0x00034a00ff047b82 */ /* 0x000ea20000000a00 */
[----:B---3--:R-:W-:-:S04]  /*1230*/  IMAD.HI.U32 R17, R13, R7, RZ ;  /* 0x000000070d117227 */ /* 0x008fc800078e00ff */
[----:B------:R-:W-:-:S04]  /*1240*/  IMAD.HI.U32 R7, R20, R7, RZ ;  /* 0x0000000714077227 */ /* 0x000fc800078e00ff */
[----:B----4-:R-:W-:-:S04]  /*1250*/  IMAD.HI.U32 R14, R15, R8, RZ ;  /* 0x000000080f0e7227 */ /* 0x010fc800078e00ff */
[----:B------:R-:W-:Y:S01]  /*1260*/  IMAD.HI.U32 R8, R8, UR11, RZ ;  /* 0x0000000b08087c27 */ /* 0x000fe2000f8e00ff */
[-C--:B------:R-:W-:Y:S02]  /*1270*/  @P2 SHF.R.U32.HI R15, RZ, R9.reuse, R14 ;  /* 0x00000009ff0f2219 */ /* 0x080fe4000001160e */
[-C--:B-1----:R-:W-:Y:S02]  /*1280*/  @P1 SHF.R.U32.HI R13, RZ, R10.reuse, R17 ;  /* 0x0000000aff0d1219 */ /* 0x082fe40000011611 */
[----:B------:R-:W-:Y:S01]  /*1290*/  SHF.R.U32.HI R8, RZ, R9, R8 ;  /* 0x00000009ff087219 */ /* 0x000fe20000011608 */
[----:B------:R-:W-:Y:S01]  /*12a0*/  IMAD.U32 R9, RZ, RZ, UR11 ;  /* 0x0000000bff097e24 */ /* 0x000fe2000f8e00ff */
[----:B------:R-:W-:Y:S01]  /*12b0*/  SHF.R.U32.HI R7, RZ, R10, R7 ;  /* 0x0000000aff077219 */ /* 0x000fe20000011607 */
[----:B--2---:R-:W-:-:S03]  /*12c0*/  IMAD.HI.U32 R14, R13, R4, RZ ;  /* 0x000000040d0e7227 */ /* 0x004fc600078e00ff */
[----:B------:R-:W-:Y:S02]  /*12d0*/  SEL R7, R20, R7, !P1 ;  /* 0x0000000714077207 */ /* 0x000fe40004800000 */
[----:B------:R-:W-:Y:S01]  /*12e0*/  SEL R9, R9, R8, !P2 ;  /* 0x0000000809097207 */ /* 0x000fe20005000000 */
[----:B------:R-:W-:Y:S01]  /*12f0*/  IMAD.HI.U32 R16, R15, R4, RZ ;  /* 0x000000040f107227 */ /* 0x000fe200078e00ff */
[----:B------:R-:W-:-:S04]  /*1300*/  @P0 SHF.R.U32.HI R13, RZ, R5, R14 ;  /* 0x00000005ff0d0219 */ /* 0x000fc8000001160e */
[----:B------:R-:W-:Y:S01]  /*1310*/  @P0 SHF.R.U32.HI R15, RZ, R5, R16 ;  /* 0x00000005ff0f0219 */ /* 0x000fe20000011610 */
[----:B------:R-:W-:-:S04]  /*1320*/  IMAD R13, R13, R12, RZ ;  /* 0x0000000c0d0d7224 */ /* 0x000fc800078e02ff */
[----:B------:R-:W-:Y:S01]  /*1330*/  IMAD R8, R15, R12, RZ ;  /* 0x0000000c0f087224 */ /* 0x000fe200078e02ff */
[----:B------:R-:W-:-:S04]  /*1340*/  ISETP.GE.AND P1, PT, R7, R13, PT ;  /* 0x0000000d0700720c */ /* 0x000fc80003f26270 */
[----:B------:R-:W-:Y:S01]  /*1350*/  ISETP.GE.OR P1, PT, R9, R8, P1 ;  /* 0x000000080900720c */ /* 0x000fe20000f26670 */
[----:B------:R-:W-:-:S05]  /*1360*/  IMAD.HI.U32 R8, R7, R4, RZ ;  /* 0x0000000407087227 */ /* 0x000fca00078e00ff */
[----:B------:R-:W-:-:S04]  /*1370*/  SHF.R.U32.HI R8, RZ, R5, R8 ;  /* 0x00000005ff087219 */ /* 0x000fc80000011608 */
[----:B------:R-:W-:-:S03]  /*1380*/  SEL R8, R7, R8, !P0 ;  /* 0x0000000807087207 */ /* 0x000fc60004000000 */
[----:B------:R-:W-:-:S04]  /*1390*/  @!P1 IMAD.HI.U32 R10, R9, R4, RZ ;  /* 0x00000004090a9227 */ /* 0x000fc800078e00ff */
[----:B------:R-:W-:Y:S01]  /*13a0*/  IMAD.MOV R4, RZ, RZ, -R8 ;  /* 0x000000ffff047224 */ /* 0x000fe200078e0a08 */
[----:B------:R-:W-:-:S03]  /*13b0*/  @!P1 SHF.R.U32.HI R10, RZ, R5, R10 ;  /* 0x00000005ff0a9219 */ /* 0x000fc6000001160a */
[----:B------:R-:W-:Y:S01]  /*13c0*/  IMAD R4, R12, R4, R7 ;  /* 0x000000040c047224 */ /* 0x000fe200078e0207 */
[----:B------:R-:W-:-:S04]  /*13d0*/  @!P1 SEL R5, R9, R10, !P0 ;  /* 0x0000000a09059207 */ /* 0x000fc80004000000 */
[----:B------:R-:W-:Y:S01]  /*13e0*/  @!P1 IADD3 R8, PT, PT, R8, -R5, RZ ;  /* 0x8000000508089210 */ /* 0x000fe20007ffe0ff */
[----:B------:R-:W-:Y:S01]  /*13f0*/  @!P1 IMAD R15, R4, R15, R5 ;  /* 0x0000000f040f9224 */ /* 0x000fe200078e0205 */
[----:B------:R-:W-:Y:S01]  /*1400*/  IADD3 R5, PT, PT, -R7, RZ, RZ ;  /* 0x000000ff07057210 */ /* 0x000fe20007ffe1ff */
[--C-:B------:R-:W-:Y:S02]  /*1410*/  IMAD.MOV R4, RZ, RZ, -R9.reuse ;  /* 0x000000ffff047224 */ /* 0x100fe400078e0a09 */
[----:B------:R-:W-:Y:S01]  /*1420*/  @!P1 IMAD R7, R8, R12, R9 ;  /* 0x0000000c08079224 */ /* 0x000fe200078e0209 */
[----:B------:R-:W-:Y:S01]  /*1430*/  @!P1 MOV R9, R15 ;  /* 0x0000000f00099202 */ /* 0x000fe20000000f00 */
[----:B------:R-:W-:Y:S02]  /*1440*/  IMAD R4, R11, R4, UR11 ;  /* 0x0000000b0b047e24 */ /* 0x000fe4000f8e0204 */
[----:B------:R-:W-:Y:S02]  /*1450*/  IMAD R5, R6, R5, R20 ;  /* 0x0000000506057224 */ /* 0x000fe400078e0214 */
[----:B------:R-:W-:-:S02]  /*1460*/  IMAD R4, R9, R11, R4 ;  /* 0x0000000b09047224 */ /* 0x000fc400078e0204 */
[----:B------:R-:W-:-:S03]  /*1470*/  IMAD R20, R7, R6, R5 ;  /* 0x0000000607147224 */ /* 0x000fc600078e0205 */
[----:B------:R-:W-:-:S15]  /*1480*/  R2UR UR11, R4 ;  /* 0x00000000040b72ca */ /* 0x000fde00000e0000 */
.L_x_19:
[----:B------:R-:W-:Y:S05]  /*1490*/  BRA.U UP3, `(.L_x_20) ;  /* 0x0000000103487547 */ /* 0x000fea000b800000 */
[----:B------:R-:W1:Y:S08]  /*14a0*/  LDC.64 R6, c[0x0][0xd10] ;  /* 0x00034400ff067b82 */ /* 0x000e700000000a00 */
[----:B------:R-:W2:Y:S08]  /*14b0*/  LDC.64 R4, c[0x0][0xd18] ;  /* 0x00034600ff047b82 */ /* 0x000eb00000000a00 */
[----:B------:R-:W4:Y:S08]  /*14c0*/  LDC R8, c[0x0][0xd20] ;  /* 0x00034800ff087b82 */ /* 0x000f300000000800 */
[----:B------:R-:W3:Y:S01]  /*14d0*/  LDC R9, c[0x0][0xd0c] ;  /* 0x00034300ff097b82 */ /* 0x000ee20000000800 */
[----:B-1----:R-:W-:-:S05]  /*14e0*/  IMAD.HI.U32 R6, R6, UR11, RZ ;  /* 0x0000000b06067c27 */ /* 0x002fca000f8e00ff */
[----:B------:R-:W-:Y:S01]  /*14f0*/  SHF.R.U32.HI R6, RZ, R7, R6 ;  /* 0x00000007ff067219 */ /* 0x000fe20000011606 */
[----:B--2---:R-:W-:Y:S01]  /*1500*/  IMAD.HI.U32 R5, R20, R5, RZ ;  /* 0x0000000514057227 */ /* 0x004fe200078e00ff */
[----:B------:R-:W-:-:S04]  /*1510*/  ISETP.NE.AND P0, PT, R4, 0x1, PT ;  /* 0x000000010400780c */ /* 0x000fc80003f05270 */
[----:B----4-:R-:W-:Y:S01]  /*1520*/  SHF.R.U32.HI R7, RZ, R8, R5 ;  /* 0x00000008ff077219 */ /* 0x010fe20000011605 */
[----:B------:R-:W-:Y:S01]  /*1530*/  IMAD.U32 R5, RZ, RZ, UR11 ;  /* 0x0000000bff057e24 */ /* 0x000fe2000f8e00ff */
[----:B---3--:R-:W-:-:S04]  /*1540*/  ISETP.NE.AND P1, PT, R9, 0x1, PT ;  /* 0x000000010900780c */ /* 0x008fc80003f25270 */
[----:B------:R-:W-:Y:S02]  /*1550*/  SEL R5, R5, R6, !P1 ;  /* 0x0000000605057207 */ /* 0x000fe40004800000 */
[----:B------:R-:W-:-:S05]  /*1560*/  SEL R6, R20, R7, !P0 ;  /* 0x0000000714067207 */ /* 0x000fca0004000000 */
[----:B------:R-:W-:Y:S02]  /*1570*/  IMAD.IADD R8, R6, 0x1, -R5 ;  /* 0x0000000106087824 */ /* 0x000fe400078e0a05 */
[----:B------:R-:W-:Y:S02]  /*1580*/  IMAD.IADD R5, R5, 0x1, -R6 ;  /* 0x0000000105057824 */ /* 0x000fe400078e0a06 */
[----:B------:R-:W-:Y:S02]  /*1590*/  IMAD R8, R8, R9, UR11 ;  /* 0x0000000b08087e24 */ /* 0x000fe4000f8e0209 */
[----:B------:R-:W-:-:S03]  /*15a0*/  IMAD R20, R5, R4, R20 ;  /* 0x0000000405147224 */ /* 0x000fc600078e0214 */
[----:B------:R-:W-:-:S15]  /*15b0*/  R2UR UR11, R8 ;  /* 0x00000000080b72ca */ /* 0x000fde00000e0000 */
.L_x_20:
[----:B------:R-:W-:Y:S05]  /*15c0*/  BRA.U !UP1, `(.L_x_21) ;  /* 0x00000001090c7547 */ /* 0x000fea000b800000 */
[----:B------:R-:W-:Y:S01]  /*15d0*/  UCGABAR_WAIT ;  /* 0x0000000000007dc7 */ /* 0x000fe20008000000 */
[----:B------:R-:W-:Y:S01]  /*15e0*/  CCTL.IVALL ;  /* 0x00000000ff00798f */ /* 0x000fe20002000000 */
[----:B------:R-:W-:Y:S05]  /*15f0*/  BRA `(.L_x_22) ;  /* 0x0000000000047947 */ /* 0x000fea0003800000 */
.L_x_21:
[----:B------:R-:W-:Y:S06]  /*1600*/  BAR.SYNC.DEFER_BLOCKING 0x0 ;  /* 0x0000000000007b1d */ /* 0x000fec0000010000 */
.L_x_22:
[----:B------:R-:W1:Y:S01]  /*1610*/  LDCU UR5, c[0x0][0x38c] ;  /* 0x00007180ff0577ac */ /* 0x000e620008000800 */
[----:B------:R-:W2:Y:S01]  /*1620*/  S2UR UR37, SR_CgaCtaId ;  /* 0x00000000002579c3 */ /* 0x000ea20000008800 */
[----:B-1----:R-:W-:-:S04]  /*1630*/  UIADD3 UR5, UPT, UPT, UR5, 0x7f, URZ ;  /* 0x0000007f05057890 */ /* 0x002fc8000fffe0ff */
[----:B------:R-:W-:-:S04]  /*1640*/  USHF.R.S32.HI UR4, URZ, 0x1f, UR5 ;  /* 0x0000001fff047899 */ /* 0x000fc80008011405 */
[----:B------:R-:W-:-:S04]  /*1650*/  ULEA.HI UR4, UR4, UR5, URZ, 0x7 ;  /* 0x0000000504047291 */ /* 0x000fc8000f8f38ff */
[----:B------:R-:W-:Y:S01]  /*1660*/  USHF.R.S32.HI UR23, URZ, 0x7, UR4 ;  /* 0x00000007ff177899 */ /* 0x000fe20008011404 */
[----:B--2---:R-:W-:Y:S11]  /*1670*/  BRA.U UP2, `(.L_x_23) ;  /* 0x00000011026c7547 */ /* 0x004ff6000b800000 */
[----:B------:R-:W1:Y:S01]  /*1680*/  LDC R3, c[0x0][0x370] ;  /* 0x0000dc00ff037b82 */ /* 0x000e620000000800 */
[----:B------:R-:W-:Y:S01]  /*1690*/  PLOP3.LUT P1, PT, PT, PT, UP5, 0x80, 0x8 ;  /* 0x000000000008781c */ /* 0x000fe20003f2f058 */
[----:B------:R-:W-:Y:S01]  /*16a0*/  UISETP.LT.AND UP0, UPT, UR23, 0x1, UPT ;  /* 0x000000011700788c */ /* 0x000fe2000bf01270 */
[----:B------:R-:W-:Y:S01]  /*16b0*/  IMAD.MOV.U32 R16, RZ, RZ, 0x1 ;  /* 0x00000001ff107424 */ /* 0x000fe200078e00ff */
[----:B------:R-:W-:Y:S01]  /*16c0*/  USHF.L.U32 UR10, UR37, 0x7, URZ ;  /* 0x00000007250a7899 */ /* 0x000fe200080006ff */
[----:B------:R-:W-:Y:S01]  /*16d0*/  PLOP3.LUT P1, PT, P1, PT, PT, 0x8, 0x80 ;  /* 0x000000000080781c */ /* 0x000fe20000f2e170 */
[----:B------:R-:W-:Y:S01]  /*16e0*/  USHF.L.U32 UR22, UR37, 0xa, URZ ;  /* 0x0000000a25167899 */ /* 0x000fe200080006ff */
[----:B------:R-:W-:Y:S01]  /*16f0*/  CS2R R14, SRZ ;  /* 0x00000000000e7805 */ /* 0x000fe2000001ff00 */
[----:B------:R-:W2:Y:S01]  /*1700*/  S2UR UR5, SR_CgaCtaId ;  /* 0x00000000000579c3 */ /* 0x000ea20000008800 */
[----:B------:R-:W-:Y:S01]  /*1710*/  USHF.L.U32 UR21, UR37, 0x6, URZ ;  /* 0x0000000625157899 */ /* 0x000fe200080006ff */
[----:B------:R-:W-:Y:S01]  /*1720*/  IMAD.MOV.U32 R13, RZ, RZ, RZ ;  /* 0x000000ffff0d7224 */ /* 0x000fe200078e00ff */
[----:B------:R-:W4:Y:S01]  /*1730*/  LDCU.64 UR38, c[0x0][0x348] ;  /* 0x00006900ff2677ac */ /* 0x000f220008000a00 */
[----:B------:R-:W-:Y:S01]  /*1740*/  IMAD.MOV.U32 R12, RZ, RZ, 0x1 ;  /* 0x00000001ff0c7424 */ /* 0x000fe200078e00ff */
[----:B------:R-:W-:-:S03]  /*1750*/  USHF.L.U32 UR15, UR37, 0xc, URZ ;  /* 0x0000000c250f7899 */ /* 0x000fc600080006ff */
[----:B------:R-:W1:Y:S01]  /*1760*/  LDC R0, c[0x0][0x374] ;  /* 0x0000dd00ff007b82 */ /* 0x000e620000000800 */
[----:B------:R-:W-:Y:S02]  /*1770*/  USEL UR23, UR23, 0x1, !UP0 ;  /* 0x0000000117177887 */ /* 0x000fe4000c000000 */
[----:B------:R-:W-:Y:S02]  /*1780*/  ULOP3.LUT UR22, UR22, 0x400, URZ, 0xc0, !UPT ;  /* 0x0000040016167892 */ /* 0x000fe4000f8ec0ff */
[----:B------:R-:W-:Y:S02]  /*1790*/  ULOP3.LUT UR21, UR21, 0x40, URZ, 0xc0, !UPT ;  /* 0x0000004015157892 */ /* 0x000fe4000f8ec0ff */
[----:B------:R-:W-:Y:S01]  /*17a0*/  ULOP3.LUT UR10, UR10, 0x80, URZ, 0xc0, !UPT ;  /* 0x000000800a0a7892 */ /* 0x000fe2000f8ec0ff */
[----:B------:R-:W-:Y:S01]  /*17b0*/  UMOV UR14, URZ ;  /* 0x000000ff000e7c82 */ /* 0x000fe20008000000 */
[----:B------:R-:W-:-:S10]  /*17c0*/  UMOV UR7, 0x400 ;  /* 0x0000040000077882 */ /* 0x000fd40000000000 */
.L_x_33:
[----:B------:R-:W-:-:S03]  /*17d0*/  UISETP.NE.AND UP0, UPT, UR37, URZ, UPT ;  /* 0x000000ff2500728c */ /* 0x000fc6000bf05270 */
[----:B--2---:R-:W-:Y:S02]  /*17e0*/  UMOV UR37, UR5 ;  /* 0x0000000500257c82 */ /* 0x004fe40008000000 */
[----:B------:R-:W-:-:S04]  /*17f0*/  ULEA UR6, UR37, UR7, 0x18 ;  /* 0x0000000725067291 */ /* 0x000fc8000f8ec0ff */
[----:B------:R-:W-:Y:S08]  /*1800*/  BRA.U UP0, `(.L_x_24) ;  /* 0x0000000100347547 */ /* 0x000ff0000b800000 */
[----:B------:R-:W2:Y:S01]  /*1810*/  S2R R4, SR_CgaCtaId ;  /* 0x0000000000047919 */ /* 0x000ea20000008800 */
[----:B------:R-:W-:-:S04]  /*1820*/  MOV R5, 0x400 ;  /* 0x0000040000057802 */ /* 0x000fc80000000f00 */
[----:B--2---:R-:W-:Y:S02]  /*1830*/  LEA R4, R4, R5, 0x18 ;  /* 0x0000000504047211 */ /* 0x004fe400078ec0ff */
[----:B------:R-:W-:-:S03]  /*1840*/  SHF.L.U32 R5, R12, 0x1f, RZ ;  /* 0x0000001f0c057819 */ /* 0x000fc600000006ff */
[----:B------:R-:W-:-:S04]  /*1850*/  IMAD R4, R13, 0x8, R4 ;  /* 0x000000080d047824 */ /* 0x000fc800078e0204 */
[----:B------:R-:W2:Y:S02]  /*1860*/  SYNCS.PHASECHK.TRANS64.TRYWAIT P0, [R4+URZ+0x140], R5 ;  /* 0x00014005040075a7 */ /* 0x000ea400080011ff */
[----:B--2---:R-:W-:Y:S05]  /*1870*/  @!P0 BRA `(.L_x_25) ;  /* 0x0000007000188947 */ /* 0x004fea0003800000 */
.L_x_133:
[----:B------:R1:W-:Y:S01]  /*1880*/  SYNCS.ARRIVE.TRANS64.A1T0 RZ, [R4+URZ+0x130], RZ ;  /* 0x000130ff04ff79a7 */ /* 0x0003e200081000ff */
[----:B------:R-:W-:-:S05]  /*1890*/  VIADD R13, R13, 0x1 ;  /* 0x000000010d0d7836 */ /* 0x000fca0000000000 */
[----:B------:R-:W-:-:S04]  /*18a0*/  ISETP.NE.AND P0, PT, R13, 0x2, PT ;  /* 0x000000020d00780c */ /* 0x000fc80003f05270 */
[----:B--2---:R-:W-:Y:S02]  /*18b0*/  SEL R5, RZ, 0x1, P0 ;  /* 0x00000001ff057807 */ /* 0x004fe40000000000 */
[----:B------:R-:W-:Y:S02]  /*18c0*/  SEL R13, R13, RZ, P0 ;  /* 0x000000ff0d0d7207 */ /* 0x000fe40000000000 */
[----:B------:R-:W-:-:S07]  /*18d0*/  LOP3.LUT R12, R12, R5, RZ, 0x3c, !PT ;  /* 0x000000050c0c7212 */ /* 0x000fce00078e3cff */
.L_x_24:
[----:B------:R-:W-:Y:S01]  /*18e0*/  ULEA UR4, UR14, UR6, 0x3 ;  /* 0x000000060e047291 */ /* 0x000fe2000f8e18ff */
[----:B-1----:R-:W-:-:S08]  /*18f0*/  SHF.L.U32 R4, R16, 0x1f, RZ ;  /* 0x0000001f10047819 */ /* 0x002fd000000006ff */
[----:B------:R1:W2:Y:S02]  /*1900*/  SYNCS.PHASECHK.TRANS64.TRYWAIT P0, [UR4+0x50], R4 ;  /* 0x00005004ff0075a7 */ /* 0x0002a40008001104 */
[----:B------:R-:W3:Y:S02]  /*1910*/  LDCU UR4, c[0x0][0x38c] ;  /* 0x00007180ff0477ac */ /* 0x000ee40008000800 */
[----:B---3--:R-:W-:-:S09]  /*1920*/  UISETP.GE.AND UP0, UPT, UR4, 0x1, UPT ;  /* 0x000000010400788c */ /* 0x008fd2000bf06270 */
[----:B-1----:R-:W-:Y:S05]  /*1930*/  BRA.U !UP0, `(.L_x_26) ;  /* 0x0000000108c07547 */ /* 0x002fea000b800000 */
[----:B------:R-:W-:Y:S01]  /*1940*/  R2UR UR19, R20 ;  /* 0x00000000141372ca */ /* 0x000fe200000e0000 */
[----:B----4-:R-:W-:Y:S01]  /*1950*/  UIADD3 UR30, UP2, UPT, UR38, 0x80, URZ ;  /* 0x00000080261e7890 */ /* 0x010fe2000ff5e0ff */
[----:B------:R-:W-:Y:S01]  /*1960*/  @!P4 MOV R5, 0x4800 ;  /* 0x000048000005c802 */ /* 0x000fe20000000f00 */
[----:B------:R-:W-:Y:S02]  /*1970*/  UIADD3 UR28, UP1, UPT, UR38, 0x280, URZ ;  /* 0x00000280261c7890 */ /* 0x000fe4000ff3e0ff */
[----:B------:R-:W-:Y:S02]  /*1980*/  UIADD3 UR26, UP0, UPT, UR38, 0x180, URZ ;  /* 0x00000180261a7890 */ /* 0x000fe4000ff1e0ff */
[----:B------:R-:W-:Y:S02]  /*1990*/  ULEA UR35, UR11, UR21, 0x7 ;  /* 0x000000150b237291 */ /* 0x000fe4000f8e38ff */
[----:B------:R-:W-:Y:S02]  /*19a0*/  UIADD3.X UR31, UPT, UPT, URZ, UR39, URZ, UP2, !UPT ;  /* 0x00000027ff1f7290 */ /* 0x000fe400097fe4ff */
[----:B------:R-:W-:-:S02]  /*19b0*/  UIADD3.X UR29, UPT, UPT, URZ, UR39, URZ, UP1, !UPT ;  /* 0x00000027ff1d7290 */ /* 0x000fc40008ffe4ff */
[----:B------:R-:W-:Y:S02]  /*19c0*/  UIADD3.X UR27, UPT, UPT, URZ, UR39, URZ, UP0, !UPT ;  /* 0x00000027ff1b7290 */ /* 0x000fe400087fe4ff */
[----:B------:R-:W-:Y:S01]  /*19d0*/  USHF.L.U32 UR19, UR19, 0x6, URZ ;  /* 0x0000000613137899 */ /* 0x000fe200080006ff */
[----:B------:R-:W-:Y:S01]  /*19e0*/  UMOV UR40, UR14 ;  /* 0x0000000e00287c82 */ /* 0x000fe20008000000 */
[----:B------:R-:W-:-:S10]  /*19f0*/  UMOV UR12, URZ ;  /* 0x000000ff000c7c82 */ /* 0x000fd40008000000 */
.L_x_29:
[----:B------:R-:W-:Y:S01]  /*1a00*/  ULEA UR33, UR40, UR6, 0x3 ;  /* 0x0000000628217291 */ /* 0x000fe2000f8e18ff */
[----:B-12---:R-:W-:Y:S11]  /*1a10*/  @P0 BRA `(.L_x_27) ;  /* 0x00000000000c0947 */ /* 0x006ff60003800000 */
[----:B------:R-:W-:-:S04]  /*1a20*/  SHF.L.U32 R7, R16, 0x1f, RZ ;  /* 0x0000001f10077819 */ /* 0x000fc800000006ff */
[----:B------:R-:W1:Y:S02]  /*1a30*/  SYNCS.PHASECHK.TRANS64.TRYWAIT P0, [UR33+0x50], R7 ;  /* 0x00005007ff0075a7 */ /* 0x000e640008001121 */
[----:B-1----:R-:W-:Y:S05]  /*1a40*/  @!P0 BRA `(.L_x_28) ;  /* 0x0000006c00b88947 */ /* 0x002fea0003800000 */
.L_x_27:
[----:B------:R-:W-:Y:S01]  /*1a50*/  UIADD3 UR14, UPT, UPT, UR40, 0x1, URZ ;  /* 0x00000001280e7890 */ /* 0x000fe2000fffe0ff */
[----:B------:R3:W-:Y:S01]  /*1a60*/  @!P4 SYNCS.ARRIVE.TRANS64 RZ, [UR33], R5 ;  /* 0x00000005ffffc9a7 */ /* 0x0007e20008000021 */
[----:B------:R-:W-:Y:S02]  /*1a70*/  USHF.L.U32 UR16, UR40, 0xd, URZ ;  /* 0x0000000d28107899 */ /* 0x000fe400080006ff */
[----:B------:R-:W-:Y:S02]  /*1a80*/  UISETP.NE.AND UP0, UPT, UR14, 0xa, UPT ;  /* 0x0000000a0e00788c */ /* 0x000fe4000bf05270 */
[----:B------:R-:W-:Y:S02]  /*1a90*/  ULOP3.LUT UR32, UR16, 0x1000, UR15, 0xf8, !UPT ;  /* 0x0000100010207892 */ /* 0x000fe4000f8ef80f */
[----:B------:R-:W-:Y:S02]  /*1aa0*/  USEL UR8, URZ, 0x1, UP0 ;  /* 0x00000001ff087887 */ /* 0x000fe40008000000 */
[----:B------:R-:W-:-:S02]  /*1ab0*/  USEL UR14, UR14, URZ, UP0 ;  /* 0x000000ff0e0e7287 */ /* 0x000fc40008000000 */
[----:B------:R-:W-:Y:S02]  /*1ac0*/  USHF.L.U32 UR34, UR12, 0x6, URZ ;  /* 0x000000060c227899 */ /* 0x000fe400080006ff */
[----:B------:R-:W-:Y:S01]  /*1ad0*/  ULEA UR4, UR14, UR6, 0x3 ;  /* 0x000000060e047291 */ /* 0x000fe2000f8e18ff */
[----:B------:R-:W-:Y:S01]  /*1ae0*/  LOP3.LUT R16, R16, UR8, RZ, 0x3c, !PT ;  /* 0x0000000810107c12 */ /* 0x000fe2000f8e3cff */
[----:B------:R-:W-:Y:S02]  /*1af0*/  ULEA UR8, UR40, UR22, 0xb ;  /* 0x0000001628087291 */ /* 0x000fe4000f8e58ff */
[----:B------:R-:W-:Y:S01]  /*1b00*/  UIADD3 UR32, UPT, UPT, UR6, 0x8400, UR32 ;  /* 0x0000840006207890 */ /* 0x000fe2000fffe020 */
[----:B-1----:R-:W-:Y:S01]  /*1b10*/  SHF.L.U32 R4, R16, 0x1f, RZ ;  /* 0x0000001f10047819 */ /* 0x002fe200000006ff */
[----:B------:R-:W-:Y:S02]  /*1b20*/  USHF.L.U32 UR18, UR12, 0x7, URZ ;  /* 0x000000070c127899 */ /* 0x000fe400080006ff */
[----:B------:R-:W-:Y:S01]  /*1b30*/  UIADD3 UR16, UPT, UPT, UR6, 0x1c400, UR16 ;  /* 0x0001c40006107890 */ /* 0x000fe2000fffe010 */
[----:B------:R3:W1:Y:S01]  /*1b40*/  SYNCS.PHASECHK.TRANS64.TRYWAIT P0, [UR4+0x50], R4 ;  /* 0x00005004ff0075a7 */ /* 0x0006620008001104 */
[----:B------:R-:W-:Y:S01]  /*1b50*/  UIADD3 UR8, UPT, UPT, UR6, 0x30400, UR8 ;  /* 0x0003040006087890 */ /* 0x000fe2000fffe008 */
[----:B------:R-:W-:Y:S01]  /*1b60*/  UMOV UR4, 0x30000 ;  /* 0x0003000000047882 */ /* 0x000fe20000000000 */
[----:B------:R-:W-:Y:S01]  /*1b70*/  UMOV UR24, 0x0 ;  /* 0x0000000000187882 */ /* 0x000fe20000000000 */
[----:B------:R-:W-:Y:S01]  /*1b80*/  UMOV UR25, 0x10000000 ;  /* 0x1000000000197882 */ /* 0x000fe20000000000 */
[----:B------:R-:W-:Y:S01]  /*1b90*/  UMOV UR17, UR33 ;  /* 0x0000002100117c82 */ /* 0x000fe20008000000 */
[----:B------:R-:W-:Y:S01]  /*1ba0*/  UMOV UR20, UR36 ;  /* 0x0000002400147c82 */ /* 0x000fe20008000000 */
[----:B------:R-:W-:Y:S01]  /*1bb0*/  UMOV UR13, UR36 ;  /* 0x00000024000d7c82 */ /* 0x000fe20008000000 */
[----:B------:R-:W-:Y:S01]  /*1bc0*/  UMOV UR9, UR33 ;  /* 0x0000002100097c82 */ /* 0x000fe20008000000 */
[----:B------:R-:W-:Y:S01]  /*1bd0*/  UTMALDG.3D.MULTICAST [UR32], [UR30], UR4, desc[UR24] ;  /* 0x000018201e0073b4 */ /* 0x000fe20008011804 */
[----:B------:R-:W-:Y:S01]  /*1be0*/  UMOV UR40, UR14 ;  /* 0x0000000e00287c82 */ /* 0x000fe20008000000 */
[----:B------:R-:W-:Y:S01]  /*1bf0*/  UTMALDG.3D [UR16], [UR28], desc[UR24] ;  /* 0x000018101c0075b4 */ /* 0x000fe20008011000 */
[----:B------:R2:W-:Y:S02]  /*1c00*/  UTMALDG.4D.MULTICAST [UR8], [UR26], UR4, desc[UR24] ;  /* 0x000018081a0073b4 */ /* 0x0005e40008019804 */
[----:B--2---:R-:W-:-:S04]  /*1c10*/  UIADD3 UR12, UPT, UPT, UR12, 0x1, URZ ;  /* 0x000000010c0c7890 */ /* 0x004fc8000fffe0ff */
[----:B------:R-:W-:-:S09]  /*1c20*/  UISETP.NE.AND UP0, UPT, UR12, UR23, UPT ;  /* 0x000000170c00728c */ /* 0x000fd2000bf05270 */
[----:B---3--:R-:W-:Y:S05]  /*1c30*/  BRA.U UP0, `(.L_x_29) ;  /* 0xfffffffd00707547 */ /* 0x008fea000b83ffff */
.L_x_26:
[----:B------:R-:W-:Y:S01]  /*1c40*/  LEA R8, R15, UR6, 0x3 ;  /* 0x000000060f087c11 */ /* 0x000fe2000f8e18ff */
[----:B------:R-:W-:Y:S01]  /*1c50*/  @!P1 SYNCS.ARRIVE.TRANS64.A1T0 RZ, [UR6+0xe8], RZ ;  /* 0x0000e8ffffff99a7 */ /* 0x000fe20008100006 */
[----:B------:R-:W-:Y:S01]  /*1c60*/  SHF.L.U32 R5, R14, 0x1f, RZ ;  /* 0x0000001f0e057819 */ /* 0x000fe200000006ff */
[----:B------:R-:W-:-:S03]  /*1c70*/  NOP ;  /* 0x0000000000007918 */ /* 0x000fc60000000000 */
[----:B-12---:R-:W1:Y:S01]  /*1c80*/  SYNCS.PHASECHK.TRANS64.TRYWAIT P0, [R8+URZ+0xf0], R5 ;  /* 0x0000f005080075a7 */ /* 0x006e6200080011ff */
[----:B------:R-:W-:Y:S01]  /*1c90*/  LEA R4, R15, UR6, 0x4 ;  /* 0x000000060f047c11 */ /* 0x000fe2000f8e20ff */
[----:B-1----:R-:W-:Y:S06]  /*1ca0*/  @!P0 BRA `(.L_x_30) ;  /* 0x0000006c00388947 */ /* 0x002fec0003800000 */
.L_x_135:
[----:B-1----:R-:W1:Y:S01]  /*1cb0*/  LDS.128 R4, [R4+0x160] ;  /* 0x0001600004047984 */ /* 0x002e620000000c00 */
[----:B------:R-:W-:Y:S01]  /*1cc0*/  ISETP.GE.AND P0, PT, R2, 0x1, PT ;  /* 0x000000010200780c */ /* 0x000fe20003f06270 */
[----:B------:R-:W-:Y:S01]  /*1cd0*/  VIADD R8, R8, 0x100 ;  /* 0x0000010008087836 */ /* 0x000fe20000000000 */
[----:B------:R-:W-:Y:S01]  /*1ce0*/  @!PT LDS RZ, [RZ] ;  /* 0x00000000fffff984 */ /* 0x000fe20000000800 */
[----:B------:R-:W-:Y:S01]  /*1cf0*/  @!PT LDS RZ, [RZ] ;  /* 0x00000000fffff984 */ /* 0x000fe20000000800 */
[----:B------:R-:W-:Y:S01]  /*1d00*/  @!PT LDS RZ, [RZ] ;  /* 0x00000000fffff984 */ /* 0x000fe20000000800 */
[----:B------:R-:W-:Y:S01]  /*1d10*/  @!PT LDS RZ, [RZ] ;  /* 0x00000000fffff984 */ /* 0x000fe20000000800 */
[----:B------:R2:W-:Y:S06]  /*1d20*/  MEMBAR.ALL.CTA ;  /* 0x0000000000007992 */ /* 0x0005ec0000008000 */
[----:B--2---:R-:W2:Y:S01]  /*1d30*/  FENCE.VIEW.ASYNC.S ;  /* 0x00000000000073c6 */ /* 0x004ea20000000000 */
[----:B------:R-:W-:-:S04]  /*1d40*/  PRMT R8, RZ, 0x654, R8 ;  /* 0x00000654ff087816 */ /* 0x000fc80000000008 */
[----:B--2---:R2:W-:Y:S01]  /*1d50*/  SYNCS.ARRIVE.TRANS64.RED.A1T0 RZ, [R8+URZ], RZ ;  /* 0x000000ff08ff79a7 */ /* 0x0045e200081004ff */
[----:B-1----:R-:W-:-:S13]  /*1d60*/  LOP3.LUT P2, RZ, R6, 0x1, RZ, 0xc0, !PT ;  /* 0x0000000106ff7812 */ /* 0x002fda000784c0ff */
[----:B------:R-:W-:Y:S01]  /*1d70*/  @P2 SHF.R.U32.HI R9, RZ, 0x10, R5 ;  /* 0x00000010ff092819 */ /* 0x000fe20000011605 */
[----:B------:R-:W-:Y:S01]  /*1d80*/  VOTEU.ANY UP0, P2 ;  /* 0x0000000000ff7886 */ /* 0x000fe20001000100 */
[----:B------:R-:W-:Y:S02]  /*1d90*/  @P2 MOV R11, R4 ;  /* 0x00000004000b2202 */ /* 0x000fe40000000f00 */
[----:B------:R-:W-:Y:S02]  /*1da0*/  @P2 R2UR.BROADCAST UR4, R9 ;  /* 0x00000000090422ca */ /* 0x000fe400008e0000 */
[----:B------:R-:W-:-:S11]  /*1db0*/  @P2 LOP3.LUT R10, R5, 0xffff, RZ, 0xc0, !PT ;  /* 0x0000ffff050a2812 */ /* 0x000fd600078ec0ff */
[----:B------:R-:W-:Y:S01]  /*1dc0*/  @UP0 UMOV UR36, UR4 ;  /* 0x0000000400240c82 */ /* 0x000fe20008000000 */
[----:B--2---:R-:W-:Y:S05]  /*1dd0*/  @!P0 BRA `(.L_x_31) ;  /* 0x0000000000b88947 */ /* 0x004fea0003800000 */
[----:B------:R-:W1:Y:S01]  /*1de0*/  LDC.64 R6, c[0x0][0xd18] ;  /* 0x00034600ff067b82 */ /* 0x000e620000000a00 */
[----:B------:R-:W-:-:S07]  /*1df0*/  ISETP.NE.AND P3, PT, R2, 0x1, PT ;  /* 0x000000010200780c */ /* 0x000fce0003f65270 */
[----:B------:R-:W2:Y:S08]  /*1e00*/  LDC.64 R8, c[0x0][0xd10] ;  /* 0x00034400ff087b82 */ /* 0x000eb00000000a00 */
[----:B------:R-:W3:Y:S08]  /*1e10*/  LDC R17, c[0x0][0xd20] ;  /* 0x00034800ff117b82 */ /* 0x000ef00000000800 */
[----:B------:R-:W4:Y:S01]  /*1e20*/  LDC R18, c[0x0][0xd0c] ;  /* 0x00034300ff127b82 */ /* 0x000f220000000800 */
[----:B-1----:R-:W-:Y:S01]  /*1e30*/  IMAD.HI.U32 R22, R0, R7, RZ ;  /* 0x0000000700167227 */ /* 0x002fe200078e00ff */
[----:B------:R-:W-:-:S06]  /*1e40*/  ISETP.NE.AND P0, PT, R6, 0x1, PT ;  /* 0x000000010600780c */ /* 0x000fcc0003f05270 */
[----:B------:R-:W1:Y:S01]  /*1e50*/  LDC.64 R4, c[0x0][0xd28] ;  /* 0x00034a00ff047b82 */ /* 0x000e620000000a00 */
[----:B--2---:R-:W-:-:S04]  /*1e60*/  IMAD.HI.U32 R20, R3, R8, RZ ;  /* 0x0000000803147227 */ /* 0x004fc800078e00ff */
[----:B------:R-:W-:Y:S01]  /*1e70*/  IMAD.HI.U32 R24, R11, R8, RZ ;  /* 0x000000080b187227 */ /* 0x000fe200078e00ff */
[----:B------:R-:W-:Y:S02]  /*1e80*/  SHF.R.U32.HI R20, RZ, R9, R20 ;  /* 0x00000009ff147219 */ /* 0x000fe40000011614 */
[----:B---3--:R-:W-:Y:S01]  /*1e90*/  SHF.R.U32.HI R19, RZ, R17, R22 ;  /* 0x00000011ff137219 */ /* 0x008fe20000011616 */
[----:B------:R-:W-:Y:S01]  /*1ea0*/  IMAD.HI.U32 R22, R10, R7, RZ ;  /* 0x000000070a167227 */ /* 0x000fe200078e00ff */
[----:B------:R-:W-:Y:S02]  /*1eb0*/  SHF.R.U32.HI R24, RZ, R9, R24 ;  /* 0x00000009ff187219 */ /* 0x000fe40000011618 */
[----:B------:R-:W-:Y:S02]  /*1ec0*/  SEL R19, R0, R19, !P0 ;  /* 0x0000001300137207 */ /* 0x000fe40004000000 */
[----:B------:R-:W-:Y:S02]  /*1ed0*/  SHF.R.U32.HI R17, RZ, R17, R22 ;  /* 0x00000011ff117219 */ /* 0x000fe40000011616 */
[----:B----4-:R-:W-:-:S02]  /*1ee0*/  ISETP.NE.AND P1, PT, R18, 0x1, PT ;  /* 0x000000011200780c */ /* 0x010fc40003f25270 */
[----:B------:R-:W-:Y:S02]  /*1ef0*/  SEL R17, R10, R17, !P0 ;  /* 0x000000110a117207 */ /* 0x000fe40004000000 */
[----:B------:R-:W-:Y:S02]  /*1f00*/  SEL R21, R3, R20, !P1 ;  /* 0x0000001403157207 */ /* 0x000fe40004800000 */
[----:B------:R-:W-:Y:S01]  /*1f10*/  SEL R7, R11, R24, !P1 ;  /* 0x000000180b077207 */ /* 0x000fe20004800000 */
[----:B-1----:R-:W-:Y:S01]  /*1f20*/  IMAD.HI.U32 R20, R19, R4, RZ ;  /* 0x0000000413147227 */ /* 0x002fe200078e00ff */
[----:B------:R-:W-:-:S03]  /*1f30*/  IADD3 R9, PT, PT, -R17, RZ, RZ ;  /* 0x000000ff11097210 */ /* 0x000fc60007ffe1ff */
[----:B------:R-:W-:Y:S01]  /*1f40*/  IMAD.HI.U32 R8, R21, R4, RZ ;  /* 0x0000000415087227 */ /* 0x000fe200078e00ff */
[----:B------:R-:W-:-:S03]  /*1f50*/  @P3 SHF.R.U32.HI R19, RZ, R5, R20 ;  /* 0x00000005ff133219 */ /* 0x000fc60000011614 */
[----:B------:R-:W-:Y:S01]  /*1f60*/  IMAD R9, R6, R9, R10 ;  /* 0x0000000906097224 */ /* 0x000fe200078e020a */
        /* <DEDUP_REMOVED lines=12> */
[----:B------:R-:W-:-:S05]  /*2030*/  @!P0 SEL R5, R7, R20, !P3 ;  /* 0x0000001407058207 */ /* 0x000fca0005800000 */
[--C-:B------:R-:W-:Y:S02]  /*2040*/  @!P0 IMAD.IADD R8, R8, 0x1, -R5.reuse ;  /* 0x0000000108088824 */ /* 0x100fe400078e0a05 */
[----:B------:R-:W-:Y:S01]  /*2050*/  @!P0 IMAD R5, R4, R21, R5 ;  /* 0x0000001504058224 */ /* 0x000fe200078e0205 */
[----:B------:R-:W-:Y:S01]  /*2060*/  IADD3 R4, PT, PT, -R7, RZ, RZ ;  /* 0x000000ff07047210 */ /* 0x000fe20007ffe1ff */
[----:B------:R-:W-:Y:S02]  /*2070*/  @!P0 IMAD R17, R2, R8, R7 ;  /* 0x0000000802118224 */ /* 0x000fe400078e0207 */
[----:B------:R-:W-:Y:S02]  /*2080*/  @!P0 IMAD.MOV.U32 R7, RZ, RZ, R5 ;  /* 0x000000ffff078224 */ /* 0x000fe400078e0005 */
[----:B------:R-:W-:Y:S02]  /*2090*/  IMAD R4, R18, R4, R11 ;  /* 0x0000000412047224 */ /* 0x000fe400078e020b */
[----:B------:R-:W-:-:S02]  /*20a0*/  IMAD R10, R17, R6, R9 ;  /* 0x00000006110a7224 */ /* 0x000fc400078e0209 */
[----:B------:R-:W-:Y:S02]  /*20b0*/  IMAD R11, R7, R18, R4 ;  /* 0x00000012070b7224 */ /* 0x000fe400078e0204 */
.L_x_31:
[----:B------:R-:W1:Y:S02]  /*20c0*/  LDCU UR4, c[0x0][0xd30] ;  /* 0x0001a600ff0477ac */ /* 0x000e640008000800 */
[----:B-1----:R-:W-:-:S09]  /*20d0*/  UISETP.NE.AND UP0, UPT, UR4, 0x1, UPT ;  /* 0x000000010400788c */ /* 0x002fd2000bf05270 */
[----:B------:R-:W-:Y:S05]  /*20e0*/  BRA.U UP0, `(.L_x_32) ;  /* 0x0000000100407547 */ /* 0x000fea000b800000 */
[----:B------:R-:W1:Y:S08]  /*20f0*/  LDC.64 R6, c[0x0][0xd10] ;  /* 0x00034400ff067b82 */ /* 0x000e700000000a00 */
[----:B------:R-:W2:Y:S08]  /*2100*/  LDC.64 R4, c[0x0][0xd18] ;  /* 0x00034600ff047b82 */ /* 0x000eb00000000a00 */
[----:B------:R-:W3:Y:S08]  /*2110*/  LDC R8, c[0x0][0xd20] ;  /* 0x00034800ff087b82 */ /* 0x000ef00000000800 */
[----:B------:R-:W4:Y:S01]  /*2120*/  LDC R18, c[0x0][0xd0c] ;  /* 0x00034300ff127b82 */ /* 0x000f220000000800 */
[----:B-1----:R-:W-:-:S05]  /*2130*/  IMAD.HI.U32 R6, R11, R6, RZ ;  /* 0x000000060b067227 */ /* 0x002fca00078e00ff */
[----:B------:R-:W-:Y:S01]  /*2140*/  SHF.R.U32.HI R6, RZ, R7, R6 ;  /* 0x00000007ff067219 */ /* 0x000fe20000011606 */
[----:B--2---:R-:W-:Y:S01]  /*2150*/  IMAD.HI.U32 R5, R10, R5, RZ ;  /* 0x000000050a057227 */ /* 0x004fe200078e00ff */
[----:B------:R-:W-:-:S04]  /*2160*/  ISETP.NE.AND P0, PT, R4, 0x1, PT ;  /* 0x000000010400780c */ /* 0x000fc80003f05270 */
[----:B---3--:R-:W-:-:S04]  /*2170*/  SHF.R.U32.HI R5, RZ, R8, R5 ;  /* 0x00000008ff057219 */ /* 0x008fc80000011605 */
[----:B------:R-:W-:Y:S02]  /*2180*/  SEL R5, R10, R5, !P0 ;  /* 0x000000050a057207 */ /* 0x000fe40004000000 */
[----:B----4-:R-:W-:-:S04]  /*2190*/  ISETP.NE.AND P1, PT, R18, 0x1, PT ;  /* 0x000000011200780c */ /* 0x010fc80003f25270 */
[----:B------:R-:W-:-:S05]  /*21a0*/  SEL R6, R11, R6, !P1 ;  /* 0x000000060b067207 */ /* 0x000fca0004800000 */
[----:B------:R-:W-:Y:S02]  /*21b0*/  IMAD.IADD R7, R5, 0x1, -R6 ;  /* 0x0000000105077824 */ /* 0x000fe400078e0a06 */
[----:B------:R-:W-:Y:S02]  /*21c0*/  IMAD.IADD R5, R6, 0x1, -R5 ;  /* 0x0000000106057824 */ /* 0x000fe400078e0a05 */
[----:B------:R-:W-:Y:S02]  /*21d0*/  IMAD R11, R7, R18, R11 ;  /* 0x00000012070b7224 */ /* 0x000fe400078e020b */
[----:B------:R-:W-:-:S07]  /*21e0*/  IMAD R10, R5, R4, R10 ;  /* 0x00000004050a7224 */ /* 0x000fce00078e020a */
.L_x_32:
[----:B------:R-:W-:Y:S01]  /*21f0*/  VIADD R15, R15, 0x1 ;  /* 0x000000010f0f7836 */ /* 0x000fe20000000000 */
[----:B------:R-:W-:Y:S01]  /*2200*/  PLOP3.LUT P1, PT, PT, PT, PT, 0x80, 0x8 ;  /* 0x000000000008781c */ /* 0x000fe20003f2f070 */
[----:B------:R-:W-:Y:S02]  /*2210*/  IMAD.IADD R4, R11, 0x1, R62 ;  /* 0x000000010b047824 */ /* 0x000fe400078e023e */
[----:B------:R-:W-:Y:S01]  /*2220*/  IMAD.IADD R20, R10, 0x1, R51 ;  /* 0x000000010a147824 */ /* 0x000fe200078e0233 */
[C---:B------:R-:W-:Y:S02]  /*2230*/  ISETP.NE.AND P0, PT, R15.reuse, 0x2, PT ;  /* 0x000000020f00780c */ /* 0x040fe40003f05270 */
[----:B------:R-:W-:Y:S02]  /*2240*/  R2UR UR11, R4 ;  /* 0x00000000040b72ca */ /* 0x000fe400000e0000 */
[----:B------:R-:W-:Y:S02]  /*2250*/  SEL R5, RZ, 0x1, P0 ;  /* 0x00000001ff057807 */ /* 0x000fe40000000000 */
[----:B------:R-:W-:-:S02]  /*2260*/  SEL R15, R15, RZ, P0 ;  /* 0x000000ff0f0f7207 */ /* 0x000fc40000000000 */
[----:B------:R-:W-:Y:S01]  /*2270*/  LOP3.LUT R14, R14, R5, RZ, 0x3c, !PT ;  /* 0x000000050e0e7212 */ /* 0x000fe200078e3cff */
[----:B------:R-:W-:Y:S08]  /*2280*/  @P2 BRA `(.L_x_33) ;  /* 0xfffffff400502947 */ /* 0x000ff0000383ffff */
[----:B------:R-:W-:Y:S01]  /*2290*/  UIADD3 UR6, UPT, UPT, UR6, 0x50, URZ ;  /* 0x0000005006067890 */ /* 0x000fe2000fffe0ff */
[----:B------:R-:W-:-:S03]  /*22a0*/  SHF.L.U32 R3, R16, 0x1f, RZ ;  /* 0x0000001f10037819 */ /* 0x000fc600000006ff */
[----:B------:R-:W-:-:S09]  /*22b0*/  ULEA UR4, UR14, UR6, 0x3 ;  /* 0x000000060e047291 */ /* 0x000fd2000f8e18ff */
[----:B------:R-:W1:Y:S02]  /*22c0*/  SYNCS.PHASECHK.TRANS64.TRYWAIT P0, [UR4], R3 ;  /* 0x00000003ff0075a7 */ /* 0x000e640008001104 */
[----:B-1----:R-:W-:Y:S05]  /*22d0*/  @!P0 BRA `(.L_x_34) ;  /* 0x0000006400c08947 */ /* 0x002fea0003800000 */
.L_x_137:
[----:B------:R-:W-:-:S04]  /*22e0*/  UIADD3 UR5, UPT, UPT, UR14, 0x1, URZ ;  /* 0x000000010e057890 */ /* 0x000fc8000fffe0ff */
[----:B------:R-:W-:-:S04]  /*22f0*/  UISETP.NE.AND UP0, UPT, UR5, 0xa, UPT ;  /* 0x0000000a0500788c */ /* 0x000fc8000bf05270 */
[----:B------:R-:W-:Y:S02]  /*2300*/  USEL UR7, URZ, 0x1, UP0 ;  /* 0x00000001ff077887 */ /* 0x000fe40008000000 */
[----:B------:R-:W-:-:S04]  /*2310*/  USEL UR5, UR5, URZ, UP0 ;  /* 0x000000ff05057287 */ /* 0x000fc80008000000 */
[----:B------:R-:W-:Y:S01]  /*2320*/  ULEA UR4, UR5, UR6, 0x3 ;  /* 0x0000000605047291 */ /* 0x000fe2000f8e18ff */
[----:B------:R-:W-:-:S04]  /*2330*/  LOP3.LUT R2, R16, UR7, RZ, 0x3c, !PT ;  /* 0x0000000710027c12 */ /* 0x000fc8000f8e3cff */
[----:B-1----:R-:W-:-:S04]  /*2340*/  SHF.L.U32 R3, R2, 0x1f, RZ ;  /* 0x0000001f02037819 */ /* 0x002fc800000006ff */
[----:B------:R-:W1:Y:S02]  /*2350*/  SYNCS.PHASECHK.TRANS64.TRYWAIT P0, [UR4], R3 ;  /* 0x00000003ff0075a7 */ /* 0x000e640008001104 */
[----:B-1----:R-:W-:Y:S05]  /*2360*/  @!P0 BRA `(.L_x_35) ;  /* 0x0000006400b48947 */ /* 0x002fea0003800000 */
.L_x_139:
        /* <DEDUP_REMOVED lines=9> */
.L_x_141:
        /* <DEDUP_REMOVED lines=9> */
.L_x_143:
        /* <DEDUP_REMOVED lines=9> */
.L_x_145:
        /* <DEDUP_REMOVED lines=9> */
.L_x_147:
        /* <DEDUP_REMOVED lines=9> */
.L_x_149:
        /* <DEDUP_REMOVED lines=9> */
.L_x_151:
        /* <DEDUP_REMOVED lines=9> */
.L_x_153:
[----:B------:R-:W-:-:S04]  /*2760*/  UIADD3 UR5, UPT, UPT, UR5, 0x1, URZ ;  /* 0x0000000105057890 */ /* 0x000fc8000fffe0ff */
[----:B------:R-:W-:-:S04]  /*2770*/  UISETP.NE.AND UP0, UPT, UR5, 0xa, UPT ;  /* 0x0000000a0500788c */ /* 0x000fc8000bf05270 */
[----:B------:R-:W-:Y:S02]  /*2780*/  USEL UR4, URZ, 0x1, UP0 ;  /* 0x00000001ff047887 */ /* 0x000fe40008000000 */
[----:B------:R-:W-:-:S04]  /*2790*/  USEL UR5, UR5, URZ, UP0 ;  /* 0x000000ff05057287 */ /* 0x000fc80008000000 */
[----:B------:R-:W-:Y:S01]  /*27a0*/  ULEA UR5, UR5, UR6, 0x3 ;  /* 0x0000000605057291 */ /* 0x000fe2000f8e18ff */
[----:B-1----:R-:W-:-:S04]  /*27b0*/  LOP3.LUT R3, R2, UR4, RZ, 0x3c, !PT ;  /* 0x0000000402037c12 */ /* 0x002fc8000f8e3cff */
[----:B------:R-:W-:Y:S01]  /*27c0*/  SHF.L.U32 R3, R3, 0x1f, RZ ;  /* 0x0000001f03037819 */ /* 0x000fe200000006ff */
[----:B------:R-:W-:-:S07]  /*27d0*/  IMAD.U32 R0, RZ, RZ, UR5 ;  /* 0x00000005ff007e24 */ /* 0x000fce000f8e00ff */
.L_x_43:
[----:B-1----:R1:W2:Y:S02]  /*27e0*/  SYNCS.PHASECHK.TRANS64.TRYWAIT P0, [R0+URZ], R3 ;  /* 0x00000003000075a7 */ /* 0x0022a400080011ff */
[----:B--2---:R-:W-:Y:S05]  /*27f0*/  @!P0 NANOSLEEP.SYNCS 0x989680 ;  /* 0x009896800000895d */ /* 0x004fea0003900000 */
[----:B------:R-:W2:Y:S02]  /*2800*/  @!P0 SYNCS.PHASECHK.TRANS64 P0, [R0+URZ], R3 ;  /* 0x00000003000085a7 */ /* 0x000ea400080010ff */
[----:B--2-4-:R-:W-:Y:S05]  /*2810*/  @P0 EXIT ;  /* 0x000000000000094d */ /* 0x014fea0003800000 */
[----:B------:R-:W-:Y:S05]  /*2820*/  BRA `(.L_x_43) ;  /* 0xfffffffc00ec7947 */ /* 0x000fea000383ffff */
.L_x_23:
[----:B------:R-:W-:-:S04]  /*2830*/  UISETP.NE.AND UP1, UPT, UR37, URZ, UPT ;  /* 0x000000ff2500728c */ /* 0x000fc8000bf25270 */
[----:B------:R-:W-:-:S09]  /*2840*/  UISETP.NE.OR UP1, UPT, UR8, 0x1, UP1 ;  /* 0x000000010800788c */ /* 0x000fd20008f25670 */
[----:B------:R-:W-:Y:S05]  /*2850*/  BRA.U UP1, `(.L_x_44) ;  /* 0x0000000501487547 */ /* 0x000fea000b800000 */
[----:B------:R-:W-:Y:S01]  /*2860*/  ISETP.GE.U32.AND P2, PT, R3, 0x2, PT ;  /* 0x000000020300780c */ /* 0x000fe20003f46070 */
[----:B------:R-:W-:Y:S01]  /*2870*/  IMAD.MOV.U32 R12, RZ, RZ, 0x1 ;  /* 0x00000001ff0c7424 */ /* 0x000fe200078e00ff */
[----:B------:R-:W-:Y:S02]  /*2880*/  CS2R R10, SRZ ;  /* 0x00000000000a7805 */ /* 0x000fe4000001ff00 */
[----:B------:R-:W-:Y:S01]  /*2890*/  CS2R R8, SRZ ;  /* 0x0000000000087805 */ /* 0x000fe2000001ff00 */
[----:B------:R-:W-:Y:S01]  /*28a0*/  UMOV UR4, 0x400 ;  /* 0x0000040000047882 */ /* 0x000fe20000000000 */
[----:B------:R-:W-:Y:S01]  /*28b0*/  UMOV UR6, URZ ;  /* 0x000000ff00067c82 */ /* 0x000fe20008000000 */
[----:B------:R-:W-:-:S12]  /*28c0*/  ULEA UR37, UR37, UR4, 0x18 ;  /* 0x0000000425257291 */ /* 0x000fd8000f8ec0ff */
.L_x_48:
[----:B------:R-:W-:Y:S02]  /*28d0*/  LEA R0, R8, UR37, 0x3 ;  /* 0x0000002508007c11 */ /* 0x000fe4000f8e18ff */
[----:B------:R-:W-:-:S03]  /*28e0*/  SHF.L.U32 R5, R9, 0x1f, RZ ;  /* 0x0000001f09057819 */ /* 0x000fc600000006ff */
[----:B------:R-:W-:Y:S01]  /*28f0*/  VIADD R4, R0, 0x140 ;  /* 0x0000014000047836 */ /* 0x000fe20000000000 */
[----:B------:R-:W1:Y:S02]  /*2900*/  SYNCS.PHASECHK.TRANS64.TRYWAIT P0, [R0+URZ+0x130], R5 ;  /* 0x00013005000075a7 */ /* 0x000e6400080011ff */
[----:B-1----:R-:W-:Y:S05]  /*2910*/  @!P0 BRA `(.L_x_45) ;  /* 0x0000006400088947 */ /* 0x002fea0003800000 */
.L_x_154:
[----:B------:R-:W-:Y:S01]  /*2920*/  ULEA UR5, UR6, UR37, 0x3 ;  /* 0x0000002506057291 */ /* 0x000fe2000f8e18ff */
[----:B------:R-:W-:Y:S01]  /*2930*/  PRMT R4, RZ, 0x654, R4 ;  /* 0x00000654ff047816 */ /* 0x000fe20000000004 */
[----:B-1----:R-:W-:Y:S01]  /*2940*/  @!P2 IMAD.MOV.U32 R5, RZ, RZ, 0x10 ;  /* 0x00000010ff05a424 */ /* 0x002fe200078e00ff */
[----:B------:R-:W-:Y:S01]  /*2950*/  SHF.L.U32 R7, R12, 0x1f, RZ ;  /* 0x0000001f0c077819 */ /* 0x000fe200000006ff */
[----:B------:R-:W-:Y:S01]  /*2960*/  UIADD3 UR4, UPT, UPT, UR5, 0xf0, URZ ;  /* 0x000000f005047890 */ /* 0x000fe2000fffe0ff */
[----:B------:R1:W-:Y:S05]  /*2970*/  SYNCS.ARRIVE.TRANS64.RED.A1T0 RZ, [R4+URZ], RZ ;  /* 0x000000ff04ff79a7 */ /* 0x0003ea00081004ff */
[----:B------:R-:W-:Y:S01]  /*2980*/  IMAD.U32 R0, RZ, RZ, UR4 ;  /* 0x00000004ff007e24 */ /* 0x000fe2000f8e00ff */
[----:B------:R-:W2:Y:S04]  /*2990*/  SYNCS.PHASECHK.TRANS64.TRYWAIT P0, [UR5+0x100], R7 ;  /* 0x00010007ff0075a7 */ /* 0x000ea80008001105 */
[----:B------:R-:W-:Y:S01]  /*29a0*/  PRMT R13, R3, 0x654, R0 ;  /* 0x00000654030d7816 */ /* 0x000fe20000000000 */
[----:B-12---:R-:W-:Y:S06]  /*29b0*/  @!P0 BRA `(.L_x_46) ;  /* 0x0000006000f48947 */ /* 0x006fec0003800000 */
.L_x_156:
[----:B------:R-:W-:Y:S01]  /*29c0*/  ULEA UR4, UR6, UR37, 0x4 ;  /* 0x0000002506047291 */ /* 0x000fe2000f8e20ff */
[----:B---3--:R-:W-:Y:S01]  /*29d0*/  SEL R2, R13, R2, !P2 ;  /* 0x000000020d027207 */ /* 0x008fe20005000000 */
[----:B------:R-:W-:Y:S01]  /*29e0*/  UIADD3 UR5, UPT, UPT, UR5, 0xf0, URZ ;  /* 0x000000f005057890 */ /* 0x000fe2000fffe0ff */
[----:B-1----:R-:W-:Y:S01]  /*29f0*/  LEA R0, R11, UR37, 0x3 ;  /* 0x000000250b007c11 */ /* 0x002fe2000f8e18ff */
[----:B------:R-:W-:Y:S01]  /*2a00*/  UIADD3 UR4, UPT, UPT, UR4, 0x160, URZ ;  /* 0x0000016004047890 */ /* 0x000fe2000fffe0ff */
[----:B------:R1:W-:Y:S01]  /*2a10*/  @!P2 SYNCS.ARRIVE.TRANS64.RED RZ, [R2+URZ], R5 ;  /* 0x0000000502ffa9a7 */ /* 0x0003e200080004ff */
[----:B------:R-:W-:Y:S01]  /*2a20*/  UIADD3 UR6, UPT, UPT, UR6, 0x1, URZ ;  /* 0x0000000106067890 */ /* 0x000fe2000fffe0ff */
[----:B------:R-:W-:-:S03]  /*2a30*/  VIADD R8, R8, 0x1 ;  /* 0x0000000108087836 */ /* 0x000fc60000000000 */
[----:B------:R-:W-:Y:S02]  /*2a40*/  UISETP.NE.AND UP0, UPT, UR6, 0x2, UPT ;  /* 0x000000020600788c */ /* 0x000fe4000bf05270 */
[----:B------:R-:W-:Y:S01]  /*2a50*/  ISETP.NE.AND P0, PT, R8, 0x2, PT ;  /* 0x000000020800780c */ /* 0x000fe20003f05270 */
[----:B------:R-:W-:Y:S06]  /*2a60*/  UGETNEXTWORKID.BROADCAST [UR4], [UR5] ;  /* 0x00000000040073ca */ /* 0x000fec0008000100 */
[----:B------:R-:W-:Y:S02]  /*2a70*/  USEL UR4, URZ, 0x1, UP0 ;  /* 0x00000001ff047887 */ /* 0x000fe40008000000 */
[----:B------:R-:W-:-:S04]  /*2a80*/  USEL UR6, UR6, URZ, UP0 ;  /* 0x000000ff06067287 */ /* 0x000fc80008000000 */
[----:B------:R-:W-:Y:S02]  /*2a90*/  LOP3.LUT R12, R12, UR4, RZ, 0x3c, !PT ;  /* 0x000000040c0c7c12 */ /* 0x000fe4000f8e3cff */
[----:B-1----:R-:W-:-:S04]  /*2aa0*/  SHF.L.U32 R5, R10, 0x1f, RZ ;  /* 0x0000001f0a057819 */ /* 0x002fc800000006ff */
[----:B------:R-:W1:Y:S02]  /*2ab0*/  SYNCS.PHASECHK.TRANS64.TRYWAIT P1, [R0+URZ+0xf0], R5 ;  /* 0x0000f005000075a7 */ /* 0x000e6400080211ff */
[----:B-1----:R-:W-:Y:S05]  /*2ac0*/  @!P1 BRA `(.L_x_47) ;  /* 0x0000006000c89947 */ /* 0x002fea0003800000 */
.L_x_157:
[C---:B------:R-:W-:Y:S01]  /*2ad0*/  LEA R4, R11.reuse, UR37, 0x4 ;  /* 0x000000250b047c11 */ /* 0x040fe2000f8e20ff */
[----:B-1----:R-:W-:Y:S01]  /*2ae0*/  VIADD R0, R0, 0x100 ;  /* 0x0000010000007836 */ /* 0x002fe20000000000 */
[----:B------:R-:W-:Y:S01]  /*2af0*/  SEL R8, R8, RZ, P0 ;  /* 0x000000ff08087207 */ /* 0x000fe20000000000 */
[----:B------:R-:W-:-:S03]  /*2b00*/  VIADD R11, R11, 0x1 ;  /* 0x000000010b0b7836 */ /* 0x000fc60000000000 */
[----:B------:R-:W1:Y:S01]  /*2b10*/  LDS.128 R4, [R4+0x160] ;  /* 0x0001600004047984 */ /* 0x000e620000000c00 */
[----:B------:R-:W-:Y:S02]  /*2b20*/  PRMT R0, RZ, 0x654, R0 ;  /* 0x00000654ff007816 */ /* 0x000fe40000000000 */
[C---:B------:R-:W-:Y:S01]  /*2b30*/  ISETP.NE.AND P1, PT, R11.reuse, 0x2, PT ;  /* 0x000000020b00780c */ /* 0x040fe20003f25270 */
[----:B------:R-:W-:Y:S01]  /*2b40*/  @!PT LDS RZ, [RZ] ;  /* 0x00000000fffff984 */ /* 0x000fe20000000800 */
[----:B------:R-:W-:Y:S01]  /*2b50*/  @!PT LDS RZ, [RZ] ;  /* 0x00000000fffff984 */ /* 0x000fe20000000800 */
[----:B------:R-:W-:Y:S01]  /*2b60*/  @!PT LDS RZ, [RZ] ;  /* 0x00000000fffff984 */ /* 0x000fe20000000800 */
[----:B------:R-:W-:Y:S01]  /*2b70*/  @!PT LDS RZ, [RZ] ;  /* 0x00000000fffff984 */ /* 0x000fe20000000800 */
[----:B------:R2:W-:Y:S06]  /*2b80*/  MEMBAR.ALL.CTA ;  /* 0x0000000000007992 */ /* 0x0005ec0000008000 */
[----:B--2---:R-:W2:Y:S01]  /*2b90*/  FENCE.VIEW.ASYNC.S ;  /* 0x00000000000073c6 */ /* 0x004ea20000000000 */
[----:B------:R-:W-:Y:S01]  /*2ba0*/  SEL R11, R11, RZ, P1 ;  /* 0x000000ff0b0b7207 */ /* 0x000fe20000800000 */
[----:B--2---:R2:W-:Y:S01]  /*2bb0*/  SYNCS.ARRIVE.TRANS64.RED.A1T0 RZ, [R0+URZ], RZ ;  /* 0x000000ff00ff79a7 */ /* 0x0045e200081004ff */
[----:B-1----:R-:W-:-:S02]  /*2bc0*/  LOP3.LUT P3, RZ, R6, 0x1, RZ, 0xc0, !PT ;  /* 0x0000000106ff7812 */ /* 0x002fc4000786c0ff */
[----:B------:R-:W-:-:S04]  /*2bd0*/  SEL R5, RZ, 0x1, P1 ;  /* 0x00000001ff057807 */ /* 0x000fc80000800000 */
[----:B------:R-:W-:Y:S02]  /*2be0*/  LOP3.LUT R10, R10, R5, RZ, 0x3c, !PT ;  /* 0x000000050a0a7212 */ /* 0x000fe400078e3cff */
[----:B--2---:R-:W-:-:S04]  /*2bf0*/  SEL R0, RZ, 0x1, P0 ;  /* 0x00000001ff007807 */ /* 0x004fc80000000000 */
[----:B------:R-:W-:Y:S01]  /*2c00*/  LOP3.LUT R9, R9, R0, RZ, 0x3c, !PT ;  /* 0x0000000009097212 */ /* 0x000fe200078e3cff */
[----:B------:R-:W-:Y:S06]  /*2c10*/  @P3 BRA `(.L_x_48) ;  /* 0xfffffffc002c3947 */ /* 0x000fec000383ffff */
[----:B------:R-:W-:Y:S01]  /*2c20*/  ULEA UR5, UR6, UR37, 0x3 ;  /* 0x0000002506057291 */ /* 0x000fe2000f8e18ff */
[----:B------:R-:W-:-:S08]  /*2c30*/  SHF.L.U32 R3, R12, 0x1f, RZ ;  /* 0x0000001f0c037819 */ /* 0x000fd000000006ff */
[----:B------:R-:W1:Y:S02]  /*2c40*/  SYNCS.PHASECHK.TRANS64 P0, [UR5+0x100], R3 ;  /* 0x00010003ff0075a7 */ /* 0x000e640008001005 */
[----:B-1----:R-:W-:Y:S05]  /*2c50*/  @P0 BRA `(.L_x_49) ;  /* 0x0000000000080947 */ /* 0x002fea0003800000 */
[----:B------:R-:W1:Y:S02]  /*2c60*/  SYNCS.PHASECHK.TRANS64.TRYWAIT P0, [UR5+0x100], R3 ;  /* 0x00010003ff0075a7 */ /* 0x000e640008001105 */
[----:B-1----:R-:W-:Y:S05]  /*2c70*/  @!P0 BRA `(.L_x_50) ;  /* 0x0000006000708947 */ /* 0x002fea0003800000 */
.L_x_49:
[----:B------:R-:W-:-:S04]  /*2c80*/  UIADD3 UR4, UPT, UPT, UR6, 0x1, URZ ;  /* 0x0000000106047890 */ /* 0x000fc8000fffe0ff */
[----:B------:R-:W-:-:S04]  /*2c90*/  UISETP.NE.AND UP0, UPT, UR4, 0x2, UPT ;  /* 0x000000020400788c */ /* 0x000fc8000bf05270 */
[----:B------:R-:W-:Y:S02]  /*2ca0*/  USEL UR7, URZ, 0x1, UP0 ;  /* 0x00000001ff077887 */ /* 0x000fe40008000000 */
[----:B------:R-:W-:-:S04]  /*2cb0*/  USEL UR4, UR4, URZ, UP0 ;  /* 0x000000ff04047287 */ /* 0x000fc80008000000 */
[----:B------:R-:W-:Y:S01]  /*2cc0*/  ULEA UR4, UR4, UR37, 0x3 ;  /* 0x0000002504047291 */ /* 0x000fe2000f8e18ff */
[----:B-1----:R-:W-:-:S04]  /*2cd0*/  LOP3.LUT R3, R12, UR7, RZ, 0x3c, !PT ;  /* 0x000000070c037c12 */ /* 0x002fc8000f8e3cff */
[----:B------:R-:W-:-:S04]  /*2ce0*/  SHF.L.U32 R0, R3, 0x1f, RZ ;  /* 0x0000001f03007819 */ /* 0x000fc800000006ff */
[----:B------:R-:W1:Y:S02]  /*2cf0*/  SYNCS.PHASECHK.TRANS64 P0, [UR4+0x100], R0 ;  /* 0x00010000ff0075a7 */ /* 0x000e640008001004 */
[----:B-1----:R-:W-:Y:S05]  /*2d00*/  @P0 EXIT ;  /* 0x000000000000094d */ /* 0x002fea0003800000 */
[----:B------:R-:W-:Y:S02]  /*2d10*/  SHF.L.U32 R3, R3, 0x1f, RZ ;  /* 0x0000001f03037819 */ /* 0x000fe400000006ff */
[----:B------:R-:W-:-:S07]  /*2d20*/  MOV R0, UR4 ;  /* 0x0000000400007c02 */ /* 0x000fce0008000f00 */
.L_x_51:
[----:B-1----:R1:W2:Y:S02]  /*2d30*/  SYNCS.PHASECHK.TRANS64.TRYWAIT P0, [R0+URZ+0x100], R3 ;  /* 0x00010003000075a7 */ /* 0x0022a400080011ff */
[----:B--2---:R-:W-:Y:S05]  /*2d40*/  @!P0 NANOSLEEP.SYNCS 0x989680 ;  /* 0x009896800000895d */ /* 0x004fea0003900000 */
[----:B------:R-:W2:Y:S02]  /*2d50*/  @!P0 SYNCS.PHASECHK.TRANS64 P0, [R0+URZ+0x100], R3 ;  /* 0x00010003000085a7 */ /* 0x000ea400080010ff */
[----:B--2---:R-:W-:Y:S05]  /*2d60*/  @P0 EXIT ;  /* 0x000000000000094d */ /* 0x004fea0003800000 */
[----:B------:R-:W-:Y:S05]  /*2d70*/  BRA `(.L_x_51) ;  /* 0xfffffffc00ec7947 */ /* 0x000fea000383ffff */
.L_x_44:
[----:B------:R-:W-:Y:S05]  /*2d80*/  BRA.U UP4, `(.L_x_52) ;  /* 0x0000000d04487547 */ /* 0x000fea000b800000 */
[----:B------:R-:W-:Y:S01]  /*2d90*/  UMOV UR4, 0x40 ;  /* 0x0000004000047882 */ /* 0x000fe20000000000 */
[----:B------:R-:W-:Y:S01]  /*2da0*/  NOP ;  /* 0x0000000000007918 */ /* 0x000fe20000000000 */
[----:B------:R-:W-:Y:S01]  /*2db0*/  ULEA UR4, UR37, UR4, 0x18 ;  /* 0x0000000425047291 */ /* 0x000fe2000f8ec0ff */
[----:B------:R-:W-:Y:S02]  /*2dc0*/  UMOV UR5, 0x400 ;  /* 0x0000040000057882 */ /* 0x000fe40000000000 */
[----:B------:R-:W-:-:S06]  /*2dd0*/  ULEA UR37, UR37, UR5, 0x18 ;  /* 0x0000000525257291 */ /* 0x000fcc000f8ec0ff */
[----:B---3--:R-:W1:Y:S02]  /*2de0*/  LDS.U8 R2, [UR4+0x1c] ;  /* 0x00001c04ff027984 */ /* 0x008e640008000000 */
[----:B-1----:R-:W-:-:S13]  /*2df0*/  ISETP.NE.AND P0, PT, R2, RZ, PT ;  /* 0x000000ff0200720c */ /* 0x002fda0003f05270 */
[----:B------:R-:W-:Y:S05]  /*2e00*/  @P0 BRA `(.L_x_53) ;  /* 0x0000000000580947 */ /* 0x000fea0003800000 */
[----:B------:R-:W-:-:S13]  /*2e10*/  ELECT P0, URZ, PT ;  /* 0x0000000000ff782f */ /* 0x000fda0003800000 */
[----:B------:R-:W-:Y:S05]  /*2e20*/  @!P0 BRA `(.L_x_54) ;  /* 0x0000000000608947 */ /* 0x000fea0003800000 */
[----:B------:R-:W-:Y:S01]  /*2e30*/  UMOV UR5, 0x10 ;  /* 0x0000001000057882 */ /* 0x000fe20000000000 */
[----:B------:R-:W-:Y:S01]  /*2e40*/  HFMA2 R2, -RZ, RZ, 0, 5.9604644775390625e-08 ;  /* 0x00000001ff027431 */ /* 0x000fe200000001ff */
[----:B------:R-:W-:-:S03]  /*2e50*/  MOV R3, 0xffff ;  /* 0x0000ffff00037802 */ /* 0x000fc60000000f00 */
[----:B------:R-:W-:Y:S04]  /*2e60*/  DEPBAR.LE SB1, 0x36 ;  /* 0x00009d800000791a */ /* 0x000fe80000000000 */
[----:B------:R-:W1:Y:S02]  /*2e70*/  UTCATOMSWS.FIND_AND_SET.ALIGN UP0, UR5, UR5 ;  /* 0x00000005000575e3 */ /* 0x000e640008000800 */
[----:B-1----:R-:W-:Y:S01]  /*2e80*/  MOV R4, UR5 ;  /* 0x0000000500047c02 */ /* 0x002fe20008000f00 */
[----:B------:R-:W-:Y:S06]  /*2e90*/  BRA.U UP0, `(.L_x_55) ;  /* 0x0000000100187547 */ /* 0x000fec000b800000 */
.L_x_56:
[----:B------:R-:W-:Y:S05]  /*2ea0*/  NANOSLEEP 0x64 ;  /* 0x000000640000795d */ /* 0x000fea0003800000 */
[----:B------:R-:W-:-:S05]  /*2eb0*/  UMOV UR5, 0x10 ;  /* 0x0000001000057882 */ /* 0x000fca0000000000 */
[----:B------:R-:W-:Y:S04]  /*2ec0*/  DEPBAR.LE SB1, 0x36 ;  /* 0x00009d800000791a */ /* 0x000fe80000000000 */
[----:B------:R-:W1:Y:S02]  /*2ed0*/  UTCATOMSWS.FIND_AND_SET.ALIGN UP0, UR5, UR5 ;  /* 0x00000005000575e3 */ /* 0x000e640008000800 */
[----:B-1----:R-:W-:Y:S01]  /*2ee0*/  MOV R4, UR5 ;  /* 0x0000000500047c02 */ /* 0x002fe20008000f00 */
[----:B------:R-:W-:Y:S05]  /*2ef0*/  BRA.U !UP0, `(.L_x_56) ;  /* 0xfffffffd08e87547 */ /* 0x000fea000b83ffff */
.L_x_55:
[-C--:B------:R-:W-:Y:S02]  /*2f00*/  SHF.L.U32 R3, R3, R4.reuse, RZ ;  /* 0x0000000403037219 */ /* 0x080fe400000006ff */
[----:B------:R-:W-:Y:S01]  /*2f10*/  SHF.L.U32 R2, R2, R4, RZ ;  /* 0x0000000402027219 */ /* 0x000fe200000006ff */
[----:B------:R-:W-:Y:S02]  /*2f20*/  IMAD.SHL.U32 R4, R4, 0x20, RZ ;  /* 0x0000002004047824 */ /* 0x000fe400078e00ff */
[----:B------:R1:W-:Y:S04]  /*2f30*/  ATOMS.OR RZ, [UR4+0x14], R3 ;  /* 0x00001403ffff798c */ /* 0x0003e8000b000004 */
[----:B------:R1:W-:Y:S04]  /*2f40*/  ATOMS.OR RZ, [UR4+0x18], R2 ;  /* 0x00001802ffff798c */ /* 0x0003e8000b000004 */
[----:B------:R1:W-:Y:S01]  /*2f50*/  STS [UR37+0x180], R4 ;  /* 0x00018004ff007988 */ /* 0x0003e20008000825 */
[----:B------:R-:W-:Y:S05]  /*2f60*/  BRA `(.L_x_54) ;  /* 0x0000000000107947 */ /* 0x000fea0003800000 */
.L_x_53:
[----:B------:R-:W-:-:S05]  /*2f70*/  MOV R2, 0xffffffff ;  /* 0xffffffff00027802 */ /* 0x000fca0000000f00 */
[----:B------:R1:W-:Y:S02]  /*2f80*/  STS [UR37+0x180], R2 ;  /* 0x00018002ff007988 */ /* 0x0003e40008000825 */
[----:B-1----:R-:W-:Y:S02]  /*2f90*/  MOV R2, 0x2fb0 ;  /* 0x00002fb000027802 */ /* 0x002fe40000000f00 */
[----:B-----5:R-:W-:Y:S05]  /*2fa0*/  CALL.REL.NOINC `($__internal_1_$__cuda_sm10x_tcgen05_guardrail_trap_phase_invalid_during_alloc) ;  /* 0x00000064008c7944 */ /* 0x020fea0003c00000 */
.L_x_54:
[----:B------:R-:W-:Y:S05]  /*2fb0*/  WARPSYNC.ALL ;  /* 0x0000000000007948 */ /* 0x000fea0003800000 */
[----:B------:R-:W2:Y:S01]  /*2fc0*/  S2UR UR4, SR_CgaCtaId ;  /* 0x00000000000479c3 */ /* 0x000ea20000008800 */
[----:B------:R-:W-:Y:S01]  /*2fd0*/  UMOV UR5, 0x400 ;  /* 0x0000040000057882 */ /* 0x000fe20000000000 */
[----:B------:R-:W-:-:S06]  /*2fe0*/  NOP ;  /* 0x0000000000007918 */ /* 0x000fcc0000000000 */
[----:B------:R-:W-:Y:S06]  /*2ff0*/  BAR.ARV 0x6, 0xa0 ;  /* 0x0182800000007b1d */ /* 0x000fec0000002000 */
[----:B------:R-:W-:Y:S01]  /*3000*/  LOP3.LUT R0, R0, 0xffff, RZ, 0xc0, !PT ;  /* 0x0000ffff00007812 */ /* 0x000fe200078ec0ff */
[----:B------:R-:W-:Y:S01]  /*3010*/  UISETP.LT.AND UP0, UPT, UR23, 0x1, UPT ;  /* 0x000000011700788c */ /* 0x000fe2000bf01270 */
[----:B------:R-:W-:Y:S01]  /*3020*/  IMAD.MOV.U32 R11, RZ, RZ, 0x1 ;  /* 0x00000001ff0b7424 */ /* 0x000fe200078e00ff */
[----:B------:R-:W-:Y:S02]  /*3030*/  CS2R R8, SRZ ;  /* 0x0000000000087805 */ /* 0x000fe4000001ff00 */
[----:B------:R-:W-:Y:S01]  /*3040*/  R2UR UR8, R0 ;  /* 0x00000000000872ca */ /* 0x000fe200000e0000 */
[----:B------:R-:W-:Y:S01]  /*3050*/  USEL UR9, UR23, 0x1, !UP0 ;  /* 0x0000000117097887 */ /* 0x000fe2000c000000 */
[----:B------:R-:W-:Y:S01]  /*3060*/  IMAD.MOV.U32 R10, RZ, RZ, RZ ;  /* 0x000000ffff0a7224 */ /* 0x000fe200078e00ff */
[----:B------:R-:W-:Y:S01]  /*3070*/  UMOV UR18, URZ ;  /* 0x000000ff00127c82 */ /* 0x000fe20008000000 */
[----:B------:R-:W-:Y:S01]  /*3080*/  UMOV UR17, URZ ;  /* 0x000000ff00117c82 */ /* 0x000fe20008000000 */
[----:B------:R-:W-:-:S02]  /*3090*/  UIADD3 UR9, UPT, UPT, -UR9, URZ, URZ ;  /* 0x000000ff09097290 */ /* 0x000fc4000fffe1ff */
[----:B--2---:R-:W-:Y:S01]  /*30a0*/  ULEA UR4, UR4, UR5, 0x18 ;  /* 0x0000000504047291 */ /* 0x004fe2000f8ec0ff */
[----:B------:R-:W2:Y:S03]  /*30b0*/  LDCU UR5, c[0x0][0x38c] ;  /* 0x00007180ff0577ac */ /* 0x000ea60008000800 */
[----:B------:R-:W-:Y:S02]  /*30c0*/  UIADD3 UR10, UPT, UPT, UR4, 0x8400, URZ ;  /* 0x00008400040a7890 */ /* 0x000fe4000fffe0ff */
[----:B------:R-:W-:-:S03]  /*30d0*/  UIADD3 UR11, UPT, UPT, UR4, 0x1c400, URZ ;  /* 0x0001c400040b7890 */ /* 0x000fc6000fffe0ff */
[----:B-1----:R-:W1:Y:S01]  /*30e0*/  LDS R2, [UR4+0x180] ;  /* 0x00018004ff027984 */ /* 0x002e620008000800 */
[----:B------:R-:W-:Y:S02]  /*30f0*/  UIADD3 UR12, UPT, UPT, UR4, 0x30400, URZ ;  /* 0x00030400040c7890 */ /* 0x000fe4000fffe0ff */
[----:B------:R-:W-:Y:S02]  /*3100*/  USHF.R.U32.HI UR10, URZ, 0x4, UR10 ;  /* 0x00000004ff0a7899 */ /* 0x000fe4000801160a */
[----:B------:R-:W-:Y:S02]  /*3110*/  USHF.R.U32.HI UR11, URZ, 0x4, UR11 ;  /* 0x00000004ff0b7899 */ /* 0x000fe4000801160b */
[----:B------:R-:W-:Y:S02]  /*3120*/  USHF.R.U32.HI UR12, URZ, 0x4, UR12 ;  /* 0x00000004ff0c7899 */ /* 0x000fe4000801160c */
[----:B------:R-:W-:Y:S02]  /*3130*/  ULOP3.LUT UR10, UR10, 0x3fff, URZ, 0xc0, !UPT ;  /* 0x00003fff0a0a7892 */ /* 0x000fe4000f8ec0ff */
[----:B------:R-:W-:-:S02]  /*3140*/  ULOP3.LUT UR11, UR11, 0x3fff, URZ, 0xc0, !UPT ;  /* 0x00003fff0b0b7892 */ /* 0x000fc4000f8ec0ff */
[----:B------:R-:W-:Y:S02]  /*3150*/  ULOP3.LUT UR12, UR12, 0x3fff, URZ, 0xc0, !UPT ;  /* 0x00003fff0c0c7892 */ /* 0x000fe4000f8ec0ff */
[----:B------:R-:W-:Y:S02]  /*3160*/  ULOP3.LUT UR10, UR10, 0x10000, URZ, 0xfc, !UPT ;  /* 0x000100000a0a7892 */ /* 0x000fe4000f8efcff */
[----:B------:R-:W-:Y:S02]  /*3170*/  ULOP3.LUT UR11, UR11, 0x10000, URZ, 0xfc, !UPT ;  /* 0x000100000b0b7892 */ /* 0x000fe4000f8efcff */
[----:B------:R-:W-:Y:S02]  /*3180*/  ULOP3.LUT UR12, UR12, 0x10000, URZ, 0xfc, !UPT ;  /* 0x000100000c0c7892 */ /* 0x000fe4000f8efcff */
[----:B--2---:R-:W-:Y:S01]  /*3190*/  UISETP.GE.AND UP0, UPT, UR5, 0x1, UPT ;  /* 0x000000010500788c */ /* 0x004fe2000bf06270 */
[----:B------:R-:W-:Y:S01]  /*31a0*/  UMOV UR25, 0x8100014 ;  /* 0x0810001400197882 */ /* 0x000fe20000000000 */
[----:B------:R-:W-:Y:S01]  /*31b0*/  UMOV UR21, 0x8100014 ;  /* 0x0810001400157882 */ /* 0x000fe20000000000 */
[----:B-1----:R-:W-:-:S13]  /*31c0*/  R2UR UR19, R2 ;  /* 0x00000000021372ca */ /* 0x002fda00000e0000 */
[----:B------:R-:W-:Y:S02]  /*31d0*/  UIADD3 UR24, UPT, UPT, UR19, 0x80, URZ ;  /* 0x0000008013187890 */ /* 0x000fe4000fffe0ff */
[----:B------:R-:W-:-:S12]  /*31e0*/  UIADD3 UR20, UPT, UPT, UR19, 0x82, URZ ;  /* 0x0000008213147890 */ /* 0x000fd8000fffe0ff */
.L_x_63:
[----:B------:R-:W-:Y:S02]  /*31f0*/  LEA R0, R10, UR4, 0x3 ;  /* 0x000000040a007c11 */ /* 0x000fe4000f8e18ff */
[----:B------:R-:W-:Y:S02]  /*3200*/  SHF.L.U32 R5, R9, 0x1f, RZ ;  /* 0x0000001f09057819 */ /* 0x000fe400000006ff */
[----:B------:R-:W-:Y:S01]  /*3210*/  PLOP3.LUT P0, PT, PT, PT, UP0, 0x80, 0x8 ;  /* 0x000000000008781c */ /* 0x000fe20003f0f008 */
[----:B------:R-:W-:Y:S01]  /*3220*/  VIADD R3, R0, 0x100 ;  /* 0x0000010000037836 */ /* 0x000fe20000000000 */
[----:B-1----:R-:W1:Y:S02]  /*3230*/  SYNCS.PHASECHK.TRANS64.TRYWAIT P1, [R0+URZ+0xf0], R5 ;  /* 0x0000f005000075a7 */ /* 0x002e6400080211ff */
[----:B-1-3--:R-:W-:Y:S09]  /*3240*/  @!P1 BRA `(.L_x_57) ;  /* 0x0000005c00149947 */ /* 0x00aff20003800000 */
.L_x_159:
[----:B------:R-:W-:Y:S01]  /*3250*/  LEA R4, R10, UR4, 0x4 ;  /* 0x000000040a047c11 */ /* 0x000fe2000f8e20ff */
[----:B------:R-:W-:Y:S01]  /*3260*/  @UP0 ULEA UR5, UR17, UR4, 0x3 ;  /* 0x0000000411050291 */ /* 0x000fe2000f8e18ff */
[----:B------:R-:W-:Y:S01]  /*3270*/  PLOP3.LUT P2, PT, PT, PT, PT, 0x80, 0x8 ;  /* 0x000000000008781c */ /* 0x000fe20003f4f070 */
[----:B------:R-:W-:Y:S01]  /*3280*/  ULEA UR6, UR18, UR4, 0x3 ;  /* 0x0000000412067291 */ /* 0x000fe2000f8e18ff */
[----:B------:R-:W-:Y:S01]  /*3290*/  PRMT R3, RZ, 0x654, R3 ;  /* 0x00000654ff037816 */ /* 0x000fe20000000003 */
[----:B------:R-:W-:Y:S01]  /*32a0*/  ULEA UR7, UR18, UR19, 0x6 ;  /* 0x0000001312077291 */ /* 0x000fe2000f8e30ff */
[----:B-1----:R-:W1:Y:S01]  /*32b0*/  LDS.128 R4, [R4+0x160] ;  /* 0x0001600004047984 */ /* 0x002e620000000c00 */
[----:B------:R-:W-:Y:S02]  /*32c0*/  @P0 SHF.L.U32 R2, R8, 0x1f, RZ ;  /* 0x0000001f08020819 */ /* 0x000fe400000006ff */
[----:B------:R-:W-:Y:S01]  /*32d0*/  SHF.L.U32 R0, R11, 0x1f, RZ ;  /* 0x0000001f0b007819 */ /* 0x000fe200000006ff */
[----:B------:R-:W-:Y:S01]  /*32e0*/  @!PT LDS RZ, [RZ] ;  /* 0x00000000fffff984 */ /* 0x000fe20000000800 */
[----:B------:R-:W-:Y:S01]  /*32f0*/  @!PT LDS RZ, [RZ] ;  /* 0x00000000fffff984 */ /* 0x000fe20000000800 */
[----:B------:R-:W-:Y:S01]  /*3300*/  @!PT LDS RZ, [RZ] ;  /* 0x00000000fffff984 */ /* 0x000fe20000000800 */
[----:B------:R-:W-:Y:S01]  /*3310*/  @!PT LDS RZ, [RZ] ;  /* 0x00000000fffff984 */ /* 0x000fe20000000800 */
[----:B------:R2:W-:Y:S06]  /*3320*/  MEMBAR.ALL.CTA ;  /* 0x0000000000007992 */ /* 0x0005ec0000008000 */
[----:B--2---:R-:W2:Y:S02]  /*3330*/  FENCE.VIEW.ASYNC.S ;  /* 0x00000000000073c6 */ /* 0x004ea40000000000 */
[----:B--2---:R2:W-:Y:S01]  /*3340*/  SYNCS.ARRIVE.TRANS64.RED.A1T0 RZ, [R3+URZ], RZ ;  /* 0x000000ff03ff79a7 */ /* 0x0045e200081004ff */
[----:B------:R2:W3:Y:S01]  /*3350*/  @P0 SYNCS.PHASECHK.TRANS64.TRYWAIT P2, [UR5], R2 ;  /* 0x00000002ff0005a7 */ /* 0x0004e20008041105 */
[----:B-1----:R-:W-:Y:S01]  /*3360*/  LOP3.LUT P1, RZ, R6, 0x1, RZ, 0xc0, !PT ;  /* 0x0000000106ff7812 */ /* 0x002fe2000782c0ff */
[----:B------:R-:W1:Y:S02]  /*3370*/  SYNCS.PHASECHK.TRANS64.TRYWAIT P0, [UR6+0x120], R0 ;  /* 0x00012000ff0075a7 */ /* 0x000e640008001106 */
[----:B-123--:R-:W-:Y:S10]  /*3380*/  @!P0 BRA `(.L_x_58) ;  /* 0x0000005800d88947 */ /* 0x00eff40003800000 */
.L_x_161:
[----:B------:R-:W-:Y:S01]  /*3390*/  IADD3 R10, PT, PT, R10, 0x1, RZ ;  /* 0x000000010a0a7810 */ /* 0x000fe20007ffe0ff */
[----:B------:R-:W-:Y:S06]  /*33a0*/  BRA.U !UP0, `(.L_x_59) ;  /* 0x0000000108a87547 */ /* 0x000fec000b800000 */
[----:B------:R-:W-:Y:S01]  /*33b0*/  UMOV UR16, URZ ;  /* 0x000000ff00107c82 */ /* 0x000fe20008000000 */
[----:B------:R-:W-:Y:S01]  /*33c0*/  UMOV UR15, UR9 ;  /* 0x00000009000f7c82 */ /* 0x000fe20008000000 */
[----:B------:R-:W-:Y:S01]  /*33d0*/  UMOV UR14, UR23 ;  /* 0x00000017000e7c82 */ /* 0x000fe20008000000 */
[----:B------:R-:W-:-:S05]  /*33e0*/  UMOV UR13, UR17 ;  /* 0x00000011000d7c82 */ /* 0x000fca0008000000 */
.L_x_62:
[----:B------:R-:W-:Y:S02]  /*33f0*/  UIADD3 UR15, UPT, UPT, UR15, 0x1, URZ ;  /* 0x000000010f0f7890 */ /* 0x000fe4000fffe0ff */
[----:B--2---:R-:W-:Y:S02]  /*3400*/  ULEA UR5, UR13, UR4, 0x3 ;  /* 0x000000040d057291 */ /* 0x004fe4000f8e18ff */
[----:B------:R-:W-:Y:S01]  /*3410*/  UISETP.NE.AND UP1, UPT, UR15, URZ, UPT ;  /* 0x000000ff0f00728c */ /* 0x000fe2000bf25270 */
[----:B---3--:R-:W-:Y:S10]  /*3420*/  @P2 BRA `(.L_x_60) ;  /* 0x00000000000c2947 */ /* 0x008ff40003800000 */
[----:B-1----:R-:W-:Y:S04]  /*3430*/  SHF.L.U32 R3, R8, 0x1f, RZ ;  /* 0x0000001f08037819 */ /* 0x002fe800000006ff */
[----:B------:R-:W1:Y:S02]  /*3440*/  SYNCS.PHASECHK.TRANS64.TRYWAIT P0, [UR5], R3 ;  /* 0x00000003ff0075a7 */ /* 0x000e640008001105 */
[----:B-1----:R-:W-:Y:S05]  /*3450*/  @!P0 BRA `(.L_x_61) ;  /* 0x0000005800bc8947 */ /* 0x002fea0003800000 */
.L_x_60:
[----:B------:R-:W-:Y:S01]  /*3460*/  UISETP.NE.AND UP2, UPT, UR14, 0x1, UPT ;  /* 0x000000010e00788c */ /* 0x000fe2000bf45270 */
[----:B------:R-:W-:Y:S01]  /*3470*/  PLOP3.LUT P2, PT, PT, PT, PT, 0x80, 0x8 ;  /* 0x000000000008781c */ /* 0x000fe20003f4f070 */
[----:B------:R-:W-:Y:S02]  /*3480*/  UIADD3 UR17, UPT, UPT, UR13, 0x1, URZ ;  /* 0x000000010d117890 */ /* 0x000fe4000fffe0ff */
[----:B------:R-:W-:Y:S02]  /*3490*/  ULEA UR28, UR13, UR11, 0x9 ;  /* 0x0000000b0d1c7291 */ /* 0x000fe4000f8e48ff */
[----:B------:R-:W-:Y:S01]  /*34a0*/  UISETP.NE.AND UP3, UPT, UR17, 0xa, UPT ;  /* 0x0000000a1100788c */ /* 0x000fe2000bf65270 */
[----:B------:R-:W-:Y:S01]  /*34b0*/  PLOP3.LUT P0, PT, PT, PT, UP2, 0x80, 0x8 ;  /* 0x000000000008781c */ /* 0x000fe20003f0f028 */
[----:B------:R-:W-:Y:S02]  /*34c0*/  ULEA UR30, UR13, UR12, 0x7 ;  /* 0x0000000c0d1e7291 */ /* 0x000fe4000f8e38ff */
[----:B------:R-:W-:Y:S02]  /*34d0*/  USEL UR26, URZ, 0x1, UP3 ;  /* 0x00000001ff1a7887 */ /* 0x000fe40009800000 */
[----:B------:R-:W-:Y:S02]  /*34e0*/  USEL UR17, UR17, URZ, UP3 ;  /* 0x000000ff11117287 */ /* 0x000fe40009800000 */
[----:B------:R-:W-:Y:S02]  /*34f0*/  UIADD3 UR34, UPT, UPT, UR28, 0x4, URZ ;  /* 0x000000041c227890 */ /* 0x000fe4000fffe0ff */
[----:B------:R-:W-:Y:S01]  /*3500*/  @UP2 ULEA UR22, UR17, UR4, 0x3 ;  /* 0x0000000411162291 */ /* 0x000fe2000f8e18ff */
[----:B------:R-:W-:Y:S01]  /*3510*/  LOP3.LUT R8, R8, UR26, RZ, 0x3c, !PT ;  /* 0x0000001a08087c12 */ /* 0x000fe2000f8e3cff */
[----:B------:R-:W-:Y:S02]  /*3520*/  ULEA UR26, UR13, UR10, 0x9 ;  /* 0x0000000a0d1a7291 */ /* 0x000fe4000f8e48ff */
[----:B------:R-:W-:Y:S01]  /*3530*/  UISETP.NE.U32.AND UP2, UPT, UR16, URZ, UPT ;  /* 0x000000ff1000728c */ /* 0x000fe2000bf45070 */
[----:B-1----:R-:W-:Y:S01]  /*3540*/  @P0 SHF.L.U32 R0, R8, 0x1f, RZ ;  /* 0x0000001f08000819 */ /* 0x002fe200000006ff */
[----:B------:R-:W-:Y:S02]  /*3550*/  UIADD3 UR32, UPT, UPT, UR26, 0x2, URZ ;  /* 0x000000021a207890 */ /* 0x000fe4000fffe0ff */
[----:B------:R-:W-:Y:S01]  /*3560*/  UIADD3 UR5, UPT, UPT, UR5, 0x50, URZ ;  /* 0x0000005005057890 */ /* 0x000fe2000fffe0ff */
[----:B------:R2:W3:Y:S01]  /*3570*/  @P0 SYNCS.PHASECHK.TRANS64.TRYWAIT P2, [UR22], R0 ;  /* 0x00000000ff0005a7 */ /* 0x0004e20008041116 */
[----:B------:R-:W-:Y:S01]  /*3580*/  UIADD3 UR14, UPT, UPT, UR14, -0x1, URZ ;  /* 0xffffffff0e0e7890 */ /* 0x000fe2000fffe0ff */
[----:B------:R-:W-:Y:S01]  /*3590*/  UMOV UR31, 0x4008 ;  /* 0x00004008001f7882 */ /* 0x000fe20000000000 */
[----:B------:R-:W-:Y:S01]  /*35a0*/  UMOV UR29, 0x40004040 ;  /* 0x40004040001d7882 */ /* 0x000fe20000000000 */
[----:B------:R2:W-:Y:S01]  /*35b0*/  UTCCP.T.S.128dp128bit tmem[UR19+0x80], gdesc[UR30] ;  /* 0x0000801e130079e7 */ /* 0x0005e20008180000 */
[----:B------:R-:W-:Y:S01]  /*35c0*/  UMOV UR27, 0x80004020 ;  /* 0x80004020001b7882 */ /* 0x000fe20000000000 */
[----:B------:R-:W-:Y:S01]  /*35d0*/  UMOV UR35, 0x40004040 ;  /* 0x4000404000237882 */ /* 0x000fe20000000000 */
[----:B------:R2:W-:Y:S01]  /*35e0*/  UTCQMMA gdesc[UR26], gdesc[UR28], tmem[UR7], tmem[UR24], idesc[UR25], UP2 ;  /* 0x00ff181c1a0075ea */ /* 0x0005e20009000307 */
[----:B------:R-:W-:Y:S01]  /*35f0*/  UMOV UR33, 0x80004020 ;  /* 0x8000402000217882 */ /* 0x000fe20000000000 */
[----:B------:R-:W-:Y:S01]  /*3600*/  UMOV UR16, 0x1 ;  /* 0x0000000100107882 */ /* 0x000fe20000000000 */
[----:B------:R2:W-:Y:S01]  /*3610*/  UTCQMMA gdesc[UR32], gdesc[UR34], tmem[UR7], tmem[UR20], idesc[UR21], UPT ;  /* 0x00ff1422200075ea */ /* 0x0005e2000b800307 */
[----:B------:R2:W-:Y:S01]  /*3620*/  UTCBAR.MULTICAST [UR5], URZ, UR8 ;  /* 0x000000ff050073e9 */ /* 0x0005e20008000808 */
[----:B------:R-:W-:Y:S01]  /*3630*/  UMOV UR13, UR17 ;  /* 0x00000011000d7c82 */ /* 0x000fe20008000000 */
[----:B------:R-:W-:Y:S05]  /*3640*/  BRA.U UP1, `(.L_x_62) ;  /* 0xfffffffd01687547 */ /* 0x000fea000b83ffff */
.L_x_59:
[----:B------:R-:W-:Y:S01]  /*3650*/  UIADD3 UR18, UPT, UPT, UR18, 0x1, URZ ;  /* 0x0000000112127890 */ /* 0x000fe2000fffe0ff */
[C---:B------:R-:W-:Y:S01]  /*3660*/  ISETP.NE.AND P0, PT, R10.reuse, 0x2, PT ;  /* 0x000000020a00780c */ /* 0x040fe20003f05270 */
[----:B------:R-:W-:Y:S02]  /*3670*/  UIADD3 UR6, UPT, UPT, UR6, 0x110, URZ ;  /* 0x0000011006067890 */ /* 0x000fe4000fffe0ff */
[----:B------:R-:W-:Y:S01]  /*3680*/  UISETP.NE.AND UP1, UPT, UR18, 0x2, UPT ;  /* 0x000000021200788c */ /* 0x000fe2000bf25270 */
[----:B-12---:R-:W-:Y:S02]  /*3690*/  SEL R0, RZ, 0x1, P0 ;  /* 0x00000001ff007807 */ /* 0x006fe40000000000 */
[----:B------:R-:W-:Y:S01]  /*36a0*/  SEL R10, R10, RZ, P0 ;  /* 0x000000ff0a0a7207 */ /* 0x000fe20000000000 */
[----:B------:R-:W-:Y:S01]  /*36b0*/  USEL UR5, URZ, 0x1, UP1 ;  /* 0x00000001ff057887 */ /* 0x000fe20008800000 */
[----:B------:R-:W-:Y:S01]  /*36c0*/  LOP3.LUT R9, R9, R0, RZ, 0x3c, !PT ;  /* 0x0000000009097212 */ /* 0x000fe200078e3cff */
[----:B------:R-:W-:Y:S01]  /*36d0*/  USEL UR18, UR18, URZ, UP1 ;  /* 0x000000ff12127287 */ /* 0x000fe20008800000 */
[----:B------:R1:W-:Y:S03]  /*36e0*/  UTCBAR [UR6], URZ ;  /* 0x000000ff060073e9 */ /* 0x0003e600080000ff */
[----:B------:R-:W-:Y:S01]  /*36f0*/  LOP3.LUT R11, R11, UR5, RZ, 0x3c, !PT ;  /* 0x000000050b0b7c12 */ /* 0x000fe2000f8e3cff */
[----:B------:R-:W-:Y:S07]  /*3700*/  @P1 BRA `(.L_x_63) ;  /* 0xfffffff800b81947 */ /* 0x000fee000383ffff */
[----:B------:R-:W2:Y:S01]  /*3710*/  S2UR UR5, SR_CgaCtaId ;  /* 0x00000000000579c3 */ /* 0x000ea20000008800 */
[----:B------:R-:W-:Y:S01]  /*3720*/  ELECT P0, URZ, PT ;  /* 0x0000000000ff782f */ /* 0x000fe20003800000 */
[----:B------:R-:W-:Y:S01]  /*3730*/  IMAD.MOV.U32 R0, RZ, RZ, 0x1 ;  /* 0x00000001ff007424 */ /* 0x000fe200078e00ff */
[----:B------:R-:W-:Y:S01]  /*3740*/  UIADD3 UR4, UPT, UPT, UR4, 0x120, URZ ;  /* 0x0000012004047890 */ /* 0x000fe2000fffe0ff */
[----:B------:R-:W-:Y:S01]  /*3750*/  SHF.L.U32 R3, R11, 0x1f, RZ ;  /* 0x0000001f0b037819 */ /* 0x000fe200000006ff */
[----:B-1----:R-:W-:-:S03]  /*3760*/  UMOV UR6, 0x40 ;  /* 0x0000004000067882 */ /* 0x002fc60000000000 */
[----:B------:R-:W-:Y:S01]  /*3770*/  UVIRTCOUNT.DEALLOC.SMPOOL 0x80 ;  /* 0x000000800000784c */ /* 0x000fe20000000000 */
[----:B--2---:R-:W-:Y:S02]  /*3780*/  ULEA UR5, UR5, UR6, 0x18 ;  /* 0x0000000605057291 */ /* 0x004fe4000f8ec0ff */
[----:B------:R-:W-:-:S07]  /*3790*/  ULEA UR6, UR18, UR4, 0x3 ;  /* 0x0000000412067291 */ /* 0x000fce000f8e18ff */
[----:B------:R1:W-:Y:S02]  /*37a0*/  @P0 STS.U8 [UR5+0x1c], R0 ;  /* 0x00001c00ff000988 */ /* 0x0003e40008000005 */
[----:B------:R-:W2:Y:S02]  /*37b0*/  SYNCS.PHASECHK.TRANS64.TRYWAIT P0, [UR6], R3 ;  /* 0x00000003ff0075a7 */ /* 0x000ea40008001106 */
[----:B-12---:R-:W-:Y:S05]  /*37c0*/  @!P0 BRA `(.L_x_64) ;  /* 0x0000005400f88947 */ /* 0x006fea0003800000 */
.L_x_164:
[----:B------:R-:W-:-:S04]  /*37d0*/  UIADD3 UR7, UPT, UPT, UR18, 0x1, URZ ;  /* 0x0000000112077890 */ /* 0x000fc8000fffe0ff */
[----:B------:R-:W-:-:S04]  /*37e0*/  UISETP.NE.AND UP0, UPT, UR7, 0x2, UPT ;  /* 0x000000020700788c */ /* 0x000fc8000bf05270 */
[----:B------:R-:W-:Y:S02]  /*37f0*/  USEL UR6, URZ, 0x1, UP0 ;  /* 0x00000001ff067887 */ /* 0x000fe40008000000 */
[----:B------:R-:W-:-:S04]  /*3800*/  USEL UR7, UR7, URZ, UP0 ;  /* 0x000000ff07077287 */ /* 0x000fc80008000000 */
[----:B------:R-:W-:Y:S01]  /*3810*/  ULEA UR7, UR7, UR4, 0x3 ;  /* 0x0000000407077291 */ /* 0x000fe2000f8e18ff */
[----:B-1----:R-:W-:-:S04]  /*3820*/  LOP3.LUT R3, R11, UR6, RZ, 0x3c, !PT ;  /* 0x000000060b037c12 */ /* 0x002fc8000f8e3cff */
[----:B------:R-:W-:-:S04]  /*3830*/  SHF.L.U32 R3, R3, 0x1f, RZ ;  /* 0x0000001f03037819 */ /* 0x000fc800000006ff */
[----:B------:R-:W1:Y:S02]  /*3840*/  SYNCS.PHASECHK.TRANS64.TRYWAIT P0, [UR7], R3 ;  /* 0x00000003ff0075a7 */ /* 0x000e640008001107 */
[----:B-1----:R-:W-:Y:S05]  /*3850*/  @!P0 BRA `(.L_x_65) ;  /* 0x0000005400ec8947 */ /* 0x002fea0003800000 */
.L_x_166:
[----:B------:R-:W-:Y:S01]  /*3860*/  NOP ;  /* 0x0000000000007918 */ /* 0x000fe20000000000 */
[----:B-1----:R-:W1:Y:S01]  /*3870*/  LDS R0, [UR5+0x14] ;  /* 0x00001405ff007984 */ /* 0x002e620008000800 */
[----:B------:R-:W-:Y:S01]  /*3880*/  ULOP3.LUT UR6, UR19, 0xffff, URZ, 0xc0, !UPT ;  /* 0x0000ffff13067892 */ /* 0x000fe2000f8ec0ff */
[----:B------:R-:W-:Y:S01]  /*3890*/  UMOV UR8, 0xffff ;  /* 0x0000ffff00087882 */ /* 0x000fe20000000000 */
[----:B------:R-:W-:Y:S02]  /*38a0*/  UMOV UR4, 0x1 ;  /* 0x0000000100047882 */ /* 0x000fe40000000000 */
[----:B------:R-:W-:-:S04]  /*38b0*/  USHF.R.U32.HI UR6, URZ, 0x5, UR6 ;  /* 0x00000005ff067899 */ /* 0x000fc80008011606 */
[----:B------:R-:W-:Y:S02]  /*38c0*/  USHF.L.U32 UR8, UR8, UR6, URZ ;  /* 0x0000000608087299 */ /* 0x000fe400080006ff */
[----:B------:R-:W-:-:S04]  /*38d0*/  USHF.L.U32 UR4, UR4, UR6, URZ ;  /* 0x0000000604047299 */ /* 0x000fc800080006ff */
[----:B-1----:R-:W-:-:S04]  /*38e0*/  LOP3.LUT R0, R0, UR8, RZ, 0xc0, !PT ;  /* 0x0000000800007c12 */ /* 0x002fc8000f8ec0ff */
[----:B------:R-:W-:-:S13]  /*38f0*/  ISETP.NE.AND P0, PT, R0, UR8, PT ;  /* 0x0000000800007c0c */ /* 0x000fda000bf05270 */
[----:B------:R-:W-:Y:S05]  /*3900*/  @P0 BRA `(.L_x_66) ;  /* 0x0000000000580947 */ /* 0x000fea0003800000 */
[----:B------:R-:W1:Y:S02]  /*3910*/  LDS R0, [UR5+0x18] ;  /* 0x00001805ff007984 */ /* 0x000e640008000800 */
[----:B-1----:R-:W-:-:S04]  /*3920*/  LOP3.LUT R0, R0, UR4, RZ, 0xc0, !PT ;  /* 0x0000000400007c12 */ /* 0x002fc8000f8ec0ff */
[----:B------:R-:W-:-:S13]  /*3930*/  ISETP.NE.AND P0, PT, R0, UR4, PT ;  /* 0x0000000400007c0c */ /* 0x000fda000bf05270 */
[----:B------:R-:W-:Y:S05]  /*3940*/  @P0 BRA `(.L_x_67) ;  /* 0x00000000003c0947 */ /* 0x000fea0003800000 */
[----:B------:R-:W1:Y:S01]  /*3950*/  S2R R2, SR_LANEID ;  /* 0x0000000000027919 */ /* 0x000e620000000000 */
[----:B------:R-:W-:Y:S01]  /*3960*/  ULOP3.LUT UR8, URZ, UR8, URZ, 0x33, !UPT ;  /* 0x00000008ff087292 */ /* 0x000fe2000f8e33ff */
[----:B------:R-:W-:Y:S01]  /*3970*/  LOP3.LUT R4, RZ, UR4, RZ, 0x33, !PT ;  /* 0x00000004ff047c12 */ /* 0x000fe2000f8e33ff */
[----:B------:R-:W-:Y:S02]  /*3980*/  VOTEU.ANY UR7, UPT, PT ;  /* 0x0000000000077886 */ /* 0x000fe400038e0100 */
[----:B------:R-:W-:Y:S01]  /*3990*/  UFLO.U32 UR7, UR7 ;  /* 0x00000007000772bd */ /* 0x000fe200080e0000 */
[----:B------:R-:W2:Y:S01]  /*39a0*/  REDUX UR4, R4 ;  /* 0x00000000040473c4 */ /* 0x000ea20000000000 */
[----:B------:R-:W-:-:S06]  /*39b0*/  IMAD.U32 R0, RZ, RZ, UR8 ;  /* 0x00000008ff007e24 */ /* 0x000fcc000f8e00ff */
[----:B------:R4:W-:Y:S01]  /*39c0*/  UTCATOMSWS.AND URZ, UR8 ;  /* 0x0000000800ff79e3 */ /* 0x0009e20008000000 */
[----:B------:R-:W3:Y:S01]  /*39d0*/  REDUX UR6, R0 ;  /* 0x00000000000673c4 */ /* 0x000ee20000000000 */
[----:B-1----:R-:W-:Y:S01]  /*39e0*/  ISETP.EQ.U32.AND P0, PT, R2, UR7, PT ;  /* 0x0000000702007c0c */ /* 0x002fe2000bf02070 */
[----:B--2---:R-:W-:Y:S01]  /*39f0*/  IMAD.U32 R2, RZ, RZ, UR4 ;  /* 0x00000004ff027e24 */ /* 0x004fe2000f8e00ff */
[----:B---3--:R-:W-:-:S11]  /*3a00*/  MOV R3, UR6 ;  /* 0x0000000600037c02 */ /* 0x008fd60008000f00 */
[----:B------:R4:W-:Y:S04]  /*3a10*/  @P0 ATOMS.AND RZ, [UR5+0x14], R3 ;  /* 0x00001403ffff098c */ /* 0x0009e8000a800005 */
[----:B------:R4:W-:Y:S01]  /*3a20*/  @P0 ATOMS.AND RZ, [UR5+0x18], R2 ;  /* 0x00001802ffff098c */ /* 0x0009e2000a800005 */
[----:B------:R-:W-:Y:S05]  /*3a30*/  BRA `(.L_x_68) ;  /* 0x0000000000147947 */ /* 0x000fea0003800000 */
.L_x_67:
[----:B------:R-:W-:Y:S02]  /*3a40*/  MOV R2, 0x3a60 ;  /* 0x00003a6000027802 */ /* 0x000fe40000000f00 */
[----:B---3-5:R-:W-:Y:S05]  /*3a50*/  CALL.REL.NOINC `($__internal_0_$__cuda_sm10x_tcgen05_guardrail_trap_col_being_dealloced_not_returned_by_alloc) ;  /* 0x0000005800d47944 */ /* 0x028fea0003c00000 */
[----:B------:R-:W-:Y:S05]  /*3a60*/  BRA `(.L_x_68) ;  /* 0x0000000000087947 */ /* 0x000fea0003800000 */
.L_x_66:
[----:B------:R-:W-:Y:S02]  /*3a70*/  MOV R2, 0x3a90 ;  /* 0x00003a9000027802 */ /* 0x000fe40000000f00 */
[----:B---3-5:R-:W-:Y:S05]  /*3a80*/  CALL.REL.NOINC `($__internal_2_$__cuda_sm10x_tcgen05_guardrail_trap_unallocated_columns_being_dealloced) ;  /* 0x0000005800e07944 */ /* 0x028fea0003c00000 */
.L_x_68:
[----:B------:R-:W-:Y:S01]  /*3a90*/  NOP ;  /* 0x0000000000007918 */ /* 0x000fe20000000000 */
[----:B----4-:R-:W-:Y:S05]  /*3aa0*/  EXIT ;  /* 0x000000000000794d */ /* 0x010fea0003800000 */
.L_x_52:
[----:B------:R-:W-:Y:S05]  /*3ab0*/  BRA.U !UP0, `(.L_x_69) ;  /* 0x0000001508547547 */ /* 0x000fea000b800000 */
[----:B------:R-:W1:Y:S01]  /*3ac0*/  LDC R0, c[0x0][0xd30] ;  /* 0x00034c00ff007b82 */ /* 0x000e620000000800 */
[----:B------:R-:W-:Y:S01]  /*3ad0*/  UMOV UR4, 0x400 ;  /* 0x0000040000047882 */ /* 0x000fe20000000000 */
[----:B------:R-:W-:Y:S01]  /*3ae0*/  HFMA2 R34, -RZ, RZ, 0, 0 ;  /* 0x00000000ff227431 */ /* 0x000fe200000001ff */
[----:B------:R-:W-:Y:S01]  /*3af0*/  ULEA UR4, UR37, UR4, 0x18 ;  /* 0x0000000425047291 */ /* 0x000fe2000f8ec0ff */
[----:B------:R-:W-:Y:S01]  /*3b00*/  IMAD.MOV.U32 R37, RZ, RZ, 0x1 ;  /* 0x00000001ff257424 */ /* 0x000fe200078e00ff */
[----:B------:R-:W-:Y:S01]  /*3b10*/  UISETP.NE.AND UP0, UPT, UR8, 0x2, UPT ;  /* 0x000000020800788c */ /* 0x000fe2000bf05270 */
[----:B------:R-:W-:Y:S01]  /*3b20*/  IMAD.MOV.U32 R36, RZ, RZ, RZ ;  /* 0x000000ffff247224 */ /* 0x000fe200078e00ff */
[----:B------:R-:W-:Y:S01]  /*3b30*/  UIADD3 UR5, UPT, UPT, UR4, 0xb8, URZ ;  /* 0x000000b804057890 */ /* 0x000fe2000fffe0ff */
[----:B------:R-:W2:Y:S01]  /*3b40*/  LDC R27, c[0x0][0x370] ;  /* 0x0000dc00ff1b7b82 */ /* 0x000ea20000000800 */
[----:B-----5:R-:W-:Y:S01]  /*3b50*/  MOV R32, 0x2000 ;  /* 0x0000200000207802 */ /* 0x020fe20000000f00 */
[----:B------:R-:W-:-:S02]  /*3b60*/  UPLOP3.LUT UP1, UPT, UPT, UPT, UPT, 0x40, 0x4 ;  /* 0x000000000004789c */ /* 0x000fc40003f2e870 */
[----:B------:R-:W-:Y:S02]  /*3b70*/  USEL UR6, URZ, 0x1, UP0 ;  /* 0x00000001ff067887 */ /* 0x000fe40008000000 */
[----:B------:R-:W-:Y:S02]  /*3b80*/  UIADD3 UR57, UPT, UPT, UR4, 0xa0, URZ ;  /* 0x000000a004397890 */ /* 0x000fe4000fffe0ff */
[----:B------:R-:W4:Y:S01]  /*3b90*/  LDC R8, c[0x0][0xd0c] ;  /* 0x00034300ff087b82 */ /* 0x000f220000000800 */
[----:B------:R-:W-:Y:S02]  /*3ba0*/  UIADD3 UR49, UPT, UPT, UR4, 0xa8, URZ ;  /* 0x000000a804317890 */ /* 0x000fe4000fffe0ff */
[----:B------:R-:W-:Y:S02]  /*3bb0*/  UIADD3 UR41, UPT, UPT, UR4, 0xb0, URZ ;  /* 0x000000b004297890 */ /* 0x000fe4000fffe0ff */
[----:B------:R-:W-:-:S03]  /*3bc0*/  UPRMT UR5, UR37, 0x654, UR5 ;  /* 0x0000065425057896 */ /* 0x000fc60008000005 */
[----:B------:R-:W2:Y:S01]  /*3bd0*/  LDC R21, c[0x0][0xd20] ;  /* 0x00034800ff157b82 */ /* 0x000ea20000000800 */
[----:B-1----:R-:W-:-:S07]  /*3be0*/  ISETP.NE.AND P1, PT, R0, 0x1, PT ;  /* 0x000000010000780c */ /* 0x002fce0003f25270 */
[----:B------:R-:W1:Y:S08]  /*3bf0*/  LDC.64 R38, c[0x0][0x348] ;  /* 0x0000d200ff267b82 */ /* 0x000e700000000a00 */
[----:B------:R-:W1:Y:S08]  /*3c00*/  LDC.64 R18, c[0x0][0xa88] ;  /* 0x0002a200ff127b82 */ /* 0x000e700000000a00 */
[----:B------:R-:W1:Y:S08]  /*3c10*/  LDC.64 R24, c[0x0][0xd10] ;  /* 0x00034400ff187b82 */ /* 0x000e700000000a00 */
[----:B------:R-:W1:Y:S08]  /*3c20*/  LDC.64 R6, c[0x0][0xd18] ;  /* 0x00034600ff067b82 */ /* 0x000e700000000a00 */
[----:B------:R-:W1:Y:S08]  /*3c30*/  LDC.64 R4, c[0x0][0xd28] ;  /* 0x00034a00ff047b82 */ /* 0x000e700000000a00 */
[----:B------:R-:W1:Y:S08]  /*3c40*/  LDC.64 R22, c[0x0][0xa90] ;  /* 0x0002a400ff167b82 */ /* 0x000e700000000a00 */
[----:B--2-4-:R-:W1:Y:S02]  /*3c50*/  LDC R26, c[0x0][0x374] ;  /* 0x0000dd00ff1a7b82 */ /* 0x014e640000000800 */
.L_x_80:
[----:B------:R-:W-:Y:S02]  /*3c60*/  LEA R0, R36, UR4, 0x3 ;  /* 0x0000000424007c11 */ /* 0x000fe4000f8e18ff */
[----:B------:R-:W-:Y:S02]  /*3c70*/  SHF.L.U32 R3, R34, 0x1f, RZ ;  /* 0x0000001f22037819 */ /* 0x000fe400000006ff */
[----:B------:R-:W-:Y:S02]  /*3c80*/  LEA R28, R36, UR4, 0x4 ;  /* 0x00000004241c7c11 */ /* 0x000fe4000f8e20ff */
[----:B------:R-:W2:Y:S02]  /*3c90*/  SYNCS.PHASECHK.TRANS64.TRYWAIT P0, [R0+URZ+0xf0], R3 ;  /* 0x0000f003000075a7 */ /* 0x000ea400080011ff */
[----:B--2-4-:R-:W-:Y:S05]  /*3ca0*/  @!P0 BRA `(.L_x_70) ;  /* 0x0000005000f08947 */ /* 0x014fea0003800000 */
.L_x_167:
[----:B---3--:R-:W-:Y:S01]  /*3cb0*/  ISETP.GE.AND P0, PT, R2, 0x1, PT ;  /* 0x000000010200780c */ /* 0x008fe20003f06270 */
[----:B------:R-:W3:Y:S01]  /*3cc0*/  LDS.128 R28, [R28+0x160] ;  /* 0x000160001c1c7984 */ /* 0x000ee20000000c00 */
[----:B--2---:R-:W-:Y:S01]  /*3cd0*/  VIADD R0, R0, 0x100 ;  /* 0x0000010000007836 */ /* 0x004fe20000000000 */
[----:B------:R-:W-:Y:S01]  /*3ce0*/  @!PT LDS RZ, [RZ] ;  /* 0x00000000fffff984 */ /* 0x000fe20000000800 */
[----:B------:R-:W-:Y:S01]  /*3cf0*/  @!PT LDS RZ, [RZ] ;  /* 0x00000000fffff984 */ /* 0x000fe20000000800 */
[----:B------:R-:W-:Y:S01]  /*3d00*/  @!PT LDS RZ, [RZ] ;  /* 0x00000000fffff984 */ /* 0x000fe20000000800 */
[----:B------:R-:W-:Y:S01]  /*3d10*/  @!PT LDS RZ, [RZ] ;  /* 0x00000000fffff984 */ /* 0x000fe20000000800 */
[----:B------:R2:W-:Y:S06]  /*3d20*/  MEMBAR.ALL.CTA ;  /* 0x0000000000007992 */ /* 0x0005ec0000008000 */
[----:B--2---:R-:W2:Y:S01]  /*3d30*/  FENCE.VIEW.ASYNC.S ;  /* 0x00000000000073c6 */ /* 0x004ea20000000000 */
[----:B------:R-:W-:Y:S04]  /*3d40*/  PRMT R0, RZ, 0x654, R0 ;  /* 0x00000654ff007816 */ /* 0x000fe80000000000 */
[----:B--2---:R2:W-:Y:S01]  /*3d50*/  SYNCS.ARRIVE.TRANS64.RED.A1T0 RZ, [R0+URZ], RZ ;  /* 0x000000ff00ff79a7 */ /* 0x0045e200081004ff */
[----:B---3--:R-:W-:Y:S11]  /*3d60*/  LOP3.LUT P3, RZ, R30, 0x1, RZ, 0xc0, !PT ;  /* 0x000000011eff7812 */ /* 0x008ff6000786c0ff */
[----:B------:R-:W-:Y:S02]  /*3d70*/  @!UPT UIADD3 URZ, UPT, UPT, URZ, URZ, URZ ;  /* 0x000000fffffff290 */ /* 0x000fe4000fffe0ff */
[----:B------:R-:W-:Y:S02]  /*3d80*/  @P3 MOV R13, R28 ;  /* 0x0000001c000d3202 */ /* 0x000fe40000000f00 */
[----:B------:R-:W-:Y:S01]  /*3d90*/  @P3 LOP3.LUT R10, R29, 0xffff, RZ, 0xc0, !PT ;  /* 0x0000ffff1d0a3812 */ /* 0x000fe200078ec0ff */
[----:B--2---:R-:W-:Y:S06]  /*3da0*/  @!P0 BRA `(.L_x_71) ;  /* 0x0000000000a48947 */ /* 0x004fec0003800000 */
[----:B-1----:R-:W-:Y:S01]  /*3db0*/  IMAD.HI.U32 R42, R26, R7, RZ ;  /* 0x000000071a2a7227 */ /* 0x002fe200078e00ff */
[----:B------:R-:W-:Y:S02]  /*3dc0*/  ISETP.NE.AND P0, PT, R6, 0x1, PT ;  /* 0x000000010600780c */ /* 0x000fe40003f05270 */
[----:B------:R-:W-:Y:S01]  /*3dd0*/  ISETP.NE.AND P2, PT, R2, 0x1, PT ;  /* 0x000000010200780c */ /* 0x000fe20003f45270 */
[-C--:B------:R-:W-:Y:S01]  /*3de0*/  IMAD.HI.U32 R40, R27, R24.reuse, RZ ;  /* 0x000000181b287227 */ /* 0x080fe200078e00ff */
[----:B------:R-:W-:Y:S02]  /*3df0*/  SHF.R.U32.HI R41, RZ, R21, R42 ;  /* 0x00000015ff297219 */ /* 0x000fe4000001162a */
[----:B------:R-:W-:Y:S01]  /*3e00*/  ISETP.NE.AND P4, PT, R8, 0x1, PT ;  /* 0x000000010800780c */ /* 0x000fe20003f85270 */
[----:B------:R-:W-:Y:S01]  /*3e10*/  IMAD.HI.U32 R46, R10, R7, RZ ;  /* 0x000000070a2e7227 */ /* 0x000fe200078e00ff */
[----:B------:R-:W-:Y:S02]  /*3e20*/  SHF.R.U32.HI R40, RZ, R25, R40 ;  /* 0x00000019ff287219 */ /* 0x000fe40000011628 */
[----:B------:R-:W-:Y:S01]  /*3e30*/  SEL R3, R26, R41, !P0 ;  /* 0x000000291a037207 */ /* 0x000fe20004000000 */
[----:B------:R-:W-:Y:S01]  /*3e40*/  IMAD.HI.U32 R42, R13, R24, RZ ;  /* 0x000000180d2a7227 */ /* 0x000fe200078e00ff */
[----:B------:R-:W-:Y:S02]  /*3e50*/  SEL R11, R27, R40, !P4 ;  /* 0x000000281b0b7207 */ /* 0x000fe40006000000 */
[----:B------:R-:W-:Y:S01]  /*3e60*/  SHF.R.U32.HI R41, RZ, R21, R46 ;  /* 0x00000015ff297219 */ /* 0x000fe2000001162e */
[-C--:B------:R-:W-:Y:S01]  /*3e70*/  IMAD.HI.U32 R44, R3, R4.reuse, RZ ;  /* 0x00000004032c7227 */ /* 0x080fe200078e00ff */
[----:B------:R-:W-:Y:S02]  /*3e80*/  SHF.R.U32.HI R42, RZ, R25, R42 ;  /* 0x00000019ff2a7219 */ /* 0x000fe4000001162a */
[----:B------:R-:W-:Y:S01]  /*3e90*/  SEL R9, R10, R41, !P0 ;  /* 0x000000290a097207 */ /* 0x000fe20004000000 */
[-C--:B------:R-:W-:Y:S01]  /*3ea0*/  IMAD.HI.U32 R40, R11, R4.reuse, RZ ;  /* 0x000000040b287227 */ /* 0x080fe200078e00ff */
[-C--:B------:R-:W-:Y:S03]  /*3eb0*/  @P2 SHF.R.U32.HI R3, RZ, R5.reuse, R44 ;  /* 0x00000005ff032219 */ /* 0x080fe6000001162c */
[----:B------:R-:W-:Y:S01]  /*3ec0*/  IMAD.HI.U32 R16, R9, R4, RZ ;  /* 0x0000000409107227 */ /* 0x000fe200078e00ff */
[----:B------:R-:W-:Y:S03]  /*3ed0*/  @P2 SHF.R.U32.HI R11, RZ, R5, R40 ;  /* 0x00000005ff0b2219 */ /* 0x000fe60000011628 */
[C---:B------:R-:W-:Y:S01]  /*3ee0*/  IMAD R12, R2.reuse, R3, RZ ;  /* 0x00000003020c7224 */ /* 0x040fe200078e02ff */
[----:B------:R-:W-:Y:S01]  /*3ef0*/  SEL R3, R13, R42, !P4 ;  /* 0x0000002a0d037207 */ /* 0x000fe20006000000 */
[C---:B------:R-:W-:Y:S01]  /*3f00*/  IMAD R14, R2.reuse, R11, RZ ;  /* 0x0000000b020e7224 */ /* 0x040fe200078e02ff */
[----:B------:R-:W-:Y:S02]  /*3f10*/  SHF.R.U32.HI R16, RZ, R5, R16 ;  /* 0x00000005ff107219 */ /* 0x000fe40000011610 */
[C---:B------:R-:W-:Y:S02]  /*3f20*/  ISETP.GE.AND P0, PT, R9.reuse, R12, PT ;  /* 0x0000000c0900720c */ /* 0x040fe40003f06270 */
[----:B------:R-:W-:Y:S02]  /*3f30*/  SEL R17, R9, R16, !P2 ;  /* 0x0000001009117207 */ /* 0x000fe40005000000 */
[C---:B------:R-:W-:Y:S03]  /*3f40*/  ISETP.GE.OR P0, PT, R3.reuse, R14, P0 ;  /* 0x0000000e0300720c */ /* 0x040fe60000706670 */
[----:B------:R-:W-:Y:S04]  /*3f50*/  IMAD.MOV R15, RZ, RZ, -R17 ;  /* 0x000000ffff0f7224 */ /* 0x000fe800078e0a11 */
[----:B------:R-:W-:Y:S06]  /*3f60*/  IMAD R15, R2, R15, R9 ;  /* 0x0000000f020f7224 */ /* 0x000fec00078e0209 */
[C---:B------:R-:W-:Y:S05]  /*3f70*/  @!P0 IMAD.HI.U32 R12, R3.reuse, R4, RZ ;  /* 0x00000004030c8227 */ /* 0x040fea00078e00ff */
[----:B------:R-:W-:Y:S04]  /*3f80*/  @!P0 SHF.R.U32.HI R12, RZ, R5, R12 ;  /* 0x00000005ff0c8219 */ /* 0x000fe8000001160c */
[----:B------:R-:W-:Y:S01]  /*3f90*/  @!P0 SEL R0, R3, R12, !P2 ;  /* 0x0000000c03008207 */ /* 0x000fe20005000000 */
[----:B------:R-:W-:Y:S03]  /*3fa0*/  IMAD.MOV R12, RZ, RZ, -R3 ;  /* 0x000000ffff0c7224 */ /* 0x000fe600078e0a03 */
[----:B------:R-:W-:Y:S01]  /*3fb0*/  @!P0 IADD3 R16, PT, PT, R17, -R0, RZ ;  /* 0x8000000011108210 */ /* 0x000fe20007ffe0ff */
[----:B------:R-:W-:Y:S01]  /*3fc0*/  @!P0 IMAD R0, R11, R15, R0 ;  /* 0x0000000f0b008224 */ /* 0x000fe200078e0200 */
[----:B------:R-:W-:Y:S01]  /*3fd0*/  IADD3 R11, PT, PT, -R9, RZ, RZ ;  /* 0x000000ff090b7210 */ /* 0x000fe20007ffe1ff */
[----:B------:R-:W-:Y:S02]  /*3fe0*/  IMAD R13, R8, R12, R13 ;  /* 0x0000000c080d7224 */ /* 0x000fe400078e020d */
[----:B------:R-:W-:Y:S02]  /*3ff0*/  @!P0 IMAD R9, R16, R2, R3 ;  /* 0x0000000210098224 */ /* 0x000fe400078e0203 */
[----:B------:R-:W-:Y:S02]  /*4000*/  @!P0 IMAD.MOV.U32 R3, RZ, RZ, R0 ;  /* 0x000000ffff038224 */ /* 0x000fe400078e0000 */
[----:B------:R-:W-:Y:S02]  /*4010*/  IMAD R10, R6, R11, R10 ;  /* 0x0000000b060a7224 */ /* 0x000fe400078e020a */
[----:B------:R-:W-:Y:S02]  /*4020*/  IMAD R13, R3, R8, R13 ;  /* 0x00000008030d7224 */ /* 0x000fe400078e020d */
[----:B------:R-:W-:Y:S02]  /*4030*/  IMAD R10, R9, R6, R10 ;  /* 0x00000006090a7224 */ /* 0x000fe400078e020a */
.L_x_71:
[----:B------:R-:W-:Y:S05]  /*4040*/  BRA.U UP1, `(.L_x_72) ;  /* 0x0000000101107547 */ /* 0x000fea000b800000 */
[----:B------:R-:W-:Y:S04]  /*4050*/  MOV R0, UR6 ;  /* 0x0000000600007c02 */ /* 0x000fe80008000f00 */
[----:B------:R-:W-:Y:S04]  /*4060*/  SHF.L.U32 R3, R0, 0x1f, RZ ;  /* 0x0000001f00037819 */ /* 0x000fe800000006ff */
[----:B------:R-:W2:Y:S02]  /*4070*/  SYNCS.PHASECHK.TRANS64.TRYWAIT P0, [UR4+0xe8], R3 ;  /* 0x0000e803ff0075a7 */ /* 0x000ea40008001104 */
[----:B--2---:R-:W-:Y:S05]  /*4080*/  @!P0 BRA `(.L_x_73) ;  /* 0x00000050000c8947 */ /* 0x004fea0003800000 */
.L_x_72:
[----:B-1----:R-:W-:Y:S01]  /*4090*/  ISETP.NE.U32.AND P0, PT, R22, RZ, PT ;  /* 0x000000ff1600720c */ /* 0x002fe20003f05070 */
[----:B------:R-:W-:Y:S01]  /*40a0*/  USHF.L.U32 UR58, UR11, 0x7, URZ ;  /* 0x000000070b3a7899 */ /* 0x000fe200080006ff */
[----:B------:R-:W-:Y:S02]  /*40b0*/  R2UR UR59, R20 ;  /* 0x00000000143b72ca */ /* 0x000fe400000e0000 */
[----:B------:R-:W-:Y:S02]  /*40c0*/  ISETP.NE.AND.EX P0, PT, R23, RZ, PT, P0 ;  /* 0x000000ff1700720c */ /* 0x000fe40003f05300 */
[----:B------:R-:W-:Y:S02]  /*40d0*/  ISETP.NE.U32.AND P2, PT, R22, RZ, PT ;  /* 0x000000ff1600720c */ /* 0x000fe40003f45070 */
[----:B------:R-:W-:Y:S02]  /*40e0*/  SHF.L.U32 R11, R37, 0x1f, RZ ;  /* 0x0000001f250b7819 */ /* 0x000fe400000006ff */
[----:B------:R-:W-:Y:S05]  /*40f0*/  ISETP.NE.AND.EX P2, PT, R23, RZ, PT, P2 ;  /* 0x000000ff1700720c */ /* 0x000fea0003f45320 */
[----:B------:R-:W-:Y:S02]  /*4100*/  USHF.L.U32 UR59, UR59, 0x6, URZ ;  /* 0x000000063b3b7899 */ /* 0x000fe400080006ff */
[----:B------:R-:W-:Y:S10]  /*4110*/  @!P0 BRA `(.L_x_74) ;  /* 0x00000000002c8947 */ /* 0x000ff40003800000 */
[----:B------:R-:W-:Y:S01]  /*4120*/  ISETP.NE.U32.AND P0, PT, R18, RZ, PT ;  /* 0x000000ff1200720c */ /* 0x000fe20003f05070 */
[----:B------:R-:W-:Y:S03]  /*4130*/  IMAD.MOV.U32 R63, RZ, RZ, 0x1 ;  /* 0x00000001ff3f7424 */ /* 0x000fe600078e00ff */
[----:B------:R-:W-:Y:S11]  /*4140*/  ISETP.NE.AND.EX P0, PT, R19, RZ, PT, P0 ;  /* 0x000000ff1300720c */ /* 0x000ff60003f05300 */
[----:B------:R-:W-:Y:S02]  /*4150*/  @!UPT UIADD3 URZ, UPT, UPT, URZ, URZ, URZ ;  /* 0x000000fffffff290 */ /* 0x000fe4000fffe0ff */
[----:B------:R-:W1:Y:S01]  /*4160*/  @P0 LDC.64 R14, c[0x0][0xa88] ;  /* 0x0002a200ff0e0b82 */ /* 0x000e620000000a00 */
[----:B--2---:R-:W-:Y:S04]  /*4170*/  @P0 IMAD R0, R22, UR36, RZ ;  /* 0x0000002416000c24 */ /* 0x004fe8000f8e02ff */
[----:B-1----:R-:W-:Y:S04]  /*4180*/  @P0 IMAD.WIDE R14, R0, 0x4, R14 ;  /* 0x00000004000e0825 */ /* 0x002fe800078e020e */
[----:B------:R-:W-:Y:S01]  /*4190*/  HFMA2 R0, -RZ, RZ, 0, 5.9604644775390625e-08 ;  /* 0x00000001ff007431 */ /* 0x000fe200000001ff */
[----:B------:R1:W5:Y:S04]  /*41a0*/  @P0 LDG.E R35, desc[UR38][R14.64] ;  /* 0x000000260e230981 */ /* 0x000368000c1e1900 */
[----:B------:R-:W-:Y:S01]  /*41b0*/  @!P0 PRMT R63, R0, 0x7610, R63 ;  /* 0x00007610003f8816 */ /* 0x000fe2000000003f */
[----:B-1----:R-:W3:Y:S06]  /*41c0*/  @!P0 LDC R35, c[0x0][0xa80] ;  /* 0x0002a000ff238b82 */ /* 0x002eec0000000800 */
.L_x_74:
[----:B---3-5:R-:W-:Y:S01]  /*41d0*/  @!P2 FSETP.EQ.AND P0, PT, R35, RZ, PT ;  /* 0x000000ff2300a20b */ /* 0x028fe20003f02000 */
[----:B------:R-:W-:Y:S01]  /*41e0*/  @!UPT UIADD3 URZ, UPT, UPT, URZ, URZ, URZ ;  /* 0x000000fffffff290 */ /* 0x000fe2000fffe0ff */
[----:B------:R-:W-:Y:S11]  /*41f0*/  @!P2 BRA `(.L_x_75) ;  /* 0x000000000018a947 */ /* 0x000ff60003800000 */
[----:B------:R-:W-:Y:S02]  /*4200*/  LOP3.LUT P2, RZ, R63, 0xff, RZ, 0xc0, !PT ;  /* 0x000000ff3fff7812 */ /* 0x000fe4000784c0ff */
[----:B------:R-:W-:Y:S04]  /*4210*/  ISETP.NE.U32.AND P0, PT, R18, RZ, PT ;  /* 0x000000ff1200720c */ /* 0x000fe80003f05070 */
[----:B------:R-:W-:Y:S04]  /*4220*/  ISETP.NE.AND.EX P0, PT, R19, RZ, PT, P0 ;  /* 0x000000ff1300720c */ /* 0x000fe80003f05300 */
[----:B------:R-:W-:Y:S03]  /*4230*/  PLOP3.LUT P0, PT, P0, PT, PT, 0x8, 0x80 ;  /* 0x000000000080781c */ /* 0x000fe6000070e170 */
[----:B------:R-:W-:Y:S11]  /*4240*/  @P2 FSETP.EQ.AND P0, PT, R35, RZ, PT ;  /* 0x000000ff2300220b */ /* 0x000ff60003f02000 */
[----:B------:R-:W-:Y:S02]  /*4250*/  @!UPT UIADD3 URZ, UPT, UPT, URZ, URZ, URZ ;  /* 0x000000fffffff290 */ /* 0x000fe4000fffe0ff */
.L_x_75:
[----:B------:R-:W1:Y:S01]  /*4260*/  SYNCS.PHASECHK.TRANS64.TRYWAIT P2, [UR4+0xc0], R11 ;  /* 0x0000c00bff0075a7 */ /* 0x000e620008041104 */
[----:B------:R-:W-:Y:S04]  /*4270*/  ELECT P4, URZ, PT ;  /* 0x0000000000ff782f */ /* 0x000fe80003880000 */
[----:B------:R-:W-:Y:S11]  /*4280*/  PLOP3.LUT P4, PT, P0, P4, PT, 0xf2, 0x2f ;  /* 0x00000000002f781c */ /* 0x000ff60000789e72 */
[----:B------:R-:W-:Y:S02]  /*4290*/  @!UPT UIADD3 URZ, UPT, UPT, URZ, URZ, URZ ;  /* 0x000000fffffff290 */ /* 0x000fe4000fffe0ff */
[----:B------:R-:W-:Y:S05]  /*42a0*/  @!P4 IADD3 R9, P0, PT, R38, 0x780, RZ ;  /* 0x000007802609c810 */ /* 0x000fea0007f1e0ff */
[----:B--2---:R-:W-:Y:S01]  /*42b0*/  @!P4 IMAD.X R3, RZ, RZ, R39, P0 ;  /* 0x000000ffff03c224 */ /* 0x004fe200000e0627 */
[----:B-1----:R-:W-:Y:S07]  /*42c0*/  @!P2 BRA `(.L_x_76) ;  /* 0x0000004c0094a947 */ /* 0x002fee0003800000 */
.L_x_170:
[----:B------:R-:W-:Y:S01]  /*42d0*/  @!P4 R2UR UR8, R9 ;  /* 0x000000000908c2ca */ /* 0x000fe200000e0000 */
[----:B------:R-:W-:Y:S01]  /*42e0*/  VOTEU.ALL UP3, P4 ;  /* 0x0000000000ff7886 */ /* 0x000fe20002060000 */
[----:B------:R-:W-:Y:S01]  /*42f0*/  @!P4 R2UR UR7, R3 ;  /* 0x000000000307c2ca */ /* 0x000fe200000e0000 */
[----:B------:R-:W-:Y:S01]  /*4300*/  VOTEU.ALL UP2, P4 ;  /* 0x0000000000ff7886 */ /* 0x000fe20002040000 */
[----:B------:R-:W-:Y:S01]  /*4310*/  UMOV UR14, 0x0 ;  /* 0x00000000000e7882 */ /* 0x000fe20000000000 */
[----:B------:R-:W-:Y:S01]  /*4320*/  UMOV UR15, 0x10000000 ;  /* 0x10000000000f7882 */ /* 0x000fe20000000000 */
[----:B------:R-:W-:Y:S01]  /*4330*/  @!UP3 UIADD3 UR56, UPT, UPT, UR4, 0x200, URZ ;  /* 0x000002000438b890 */ /* 0x000fe2000fffe0ff */
[----:B-1----:R-:W-:Y:S01]  /*4340*/  @!P4 IMAD.MOV.U32 R0, RZ, RZ, 0x2000 ;  /* 0x00002000ff00c424 */ /* 0x002fe200078e00ff */
[----:B------:R-:W-:Y:S01]  /*4350*/  UMOV UR60, UR36 ;  /* 0x00000024003c7c82 */ /* 0x000fe20008000000 */
[----:B------:R-:W-:Y:S01]  /*4360*/  @!UP3 UIADD3 UR26, UPT, UPT, UR58, 0x20, URZ ;  /* 0x000000203a1ab890 */ /* 0x000fe2000fffe0ff */
[----:B------:R-:W-:Y:S01]  /*4370*/  @!P4 IADD3 R9, P0, PT, R38, 0x780, RZ ;  /* 0x000007802609c810 */ /* 0x000fe20007f1e0ff */
[----:B------:R-:W-:Y:S02]  /*4380*/  @!UP3 UIADD3 UR24, UPT, UPT, UR4, 0xa00, URZ ;  /* 0x00000a000418b890 */ /* 0x000fe4000fffe0ff */
[----:B------:R-:W-:Y:S01]  /*4390*/  IMAD.U32 R14, RZ, RZ, UR8 ;  /* 0x00000008ff0e7e24 */ /* 0x000fe2000f8e00ff */
[----:B------:R-:W-:Y:S01]  /*43a0*/  VOTEU.ALL UP1, P4 ;  /* 0x0000000000ff7886 */ /* 0x000fe20002020000 */
[----:B------:R-:W-:Y:S01]  /*43b0*/  IMAD.U32 R15, RZ, RZ, UR7 ;  /* 0x00000007ff0f7e24 */ /* 0x000fe2000f8e00ff */
[----:B------:R-:W-:Y:S01]  /*43c0*/  UMOV UR25, UR57 ;  /* 0x0000003900197c82 */ /* 0x000fe20008000000 */
[----:B------:R-:W-:Y:S01]  /*43d0*/  UMOV UR27, UR59 ;  /* 0x0000003b001b7c82 */ /* 0x000fe20008000000 */
[----:B------:R-:W-:Y:S01]  /*43e0*/  @!P4 R2UR UR22, R14 ;  /* 0x000000000e16c2ca */ /* 0x000fe200000e0000 */
[----:B------:R-:W-:Y:S01]  /*43f0*/  UMOV UR28, UR36 ;  /* 0x00000024001c7c82 */ /* 0x000fe20008000000 */
[----:B------:R-:W-:Y:S01]  /*4400*/  @!P4 R2UR UR23, R15 ;  /* 0x000000000f17c2ca */ /* 0x000fe200000e0000 */
[----:B------:R-:W-:Y:S01]  /*4410*/  @!UP3 UIADD3 UR18, UPT, UPT, UR58, 0x40, URZ ;  /* 0x000000403a12b890 */ /* 0x000fe2000fffe0ff */
[----:B------:R-:W-:Y:S01]  /*4420*/  @!P4 IMAD.X R3, RZ, RZ, R39, P0 ;  /* 0x000000ffff03c224 */ /* 0x000fe200000e0627 */
[----:B------:R-:W-:Y:S01]  /*4430*/  @!UP3 UIADD3 UR16, UPT, UPT, UR4, 0x1200, URZ ;  /* 0x000012000410b890 */ /* 0x000fe2000fffe0ff */
[----:B------:R-:W-:Y:S01]  /*4440*/  VOTEU.ALL UP0, P4 ;  /* 0x0000000000ff7886 */ /* 0x000fe20002000000 */
[----:B------:R-:W-:Y:S01]  /*4450*/  UMOV UR17, UR57 ;  /* 0x0000003900117c82 */ /* 0x000fe20008000000 */
[----:B------:R-:W-:Y:S01]  /*4460*/  UMOV UR19, UR59 ;  /* 0x0000003b00137c82 */ /* 0x000fe20008000000 */
[----:B------:R-:W-:Y:S01]  /*4470*/  UMOV UR20, UR36 ;  /* 0x0000002400147c82 */ /* 0x000fe20008000000 */
[----:B------:R-:W-:Y:S02]  /*4480*/  @!UP3 UIADD3 UR10, UPT, UPT, UR58, 0x60, URZ ;  /* 0x000000603a0ab890 */ /* 0x000fe4000fffe0ff */
[----:B------:R-:W-:Y:S03]  /*4490*/  @!UP3 UIADD3 UR8, UPT, UPT, UR4, 0x1a00, URZ ;  /* 0x00001a000408b890 */ /* 0x000fe6000fffe0ff */
[----:B------:R1:W-:Y:S01]  /*44a0*/  @!UP2 UTMALDG.3D [UR56], [UR22], desc[UR14] ;  /* 0x00000e381600a5b4 */ /* 0x0003e20008011000 */
[----:B------:R-:W-:Y:S01]  /*44b0*/  UMOV UR9, UR57 ;  /* 0x0000003900097c82 */ /* 0x000fe20008000000 */
[----:B------:R-:W-:Y:S01]  /*44c0*/  UMOV UR11, UR59 ;  /* 0x0000003b000b7c82 */ /* 0x000fe20008000000 */
[----:B------:R-:W-:Y:S01]  /*44d0*/  UMOV UR12, UR36 ;  /* 0x00000024000c7c82 */ /* 0x000fe20008000000 */
[----:B------:R-:W-:Y:S01]  /*44e0*/  UPRMT UR7, UR37, 0x654, UR57 ;  /* 0x0000065425077896 */ /* 0x000fe20008000039 */
[----:B------:R1:W-:Y:S01]  /*44f0*/  @!UP1 UTMALDG.3D [UR24], [UR22], desc[UR14] ;  /* 0x00000e18160095b4 */ /* 0x0003e20008011000 */
[----:B------:R-:W-:Y:S01]  /*4500*/  VOTEU.ALL UP1, P4 ;  /* 0x0000000000ff7886 */ /* 0x000fe20002020000 */
[----:B------:R1:W-:Y:S04]  /*4510*/  @!UP0 UTMALDG.3D [UR16], [UR22], desc[UR14] ;  /* 0x00000e10160085b4 */ /* 0x0003e80008011000 */
[----:B------:R1:W-:Y:S01]  /*4520*/  @!UP1 UTMALDG.3D [UR8], [UR22], desc[UR14] ;  /* 0x00000e08160095b4 */ /* 0x0003e20008011000 */
[----:B------:R1:W-:Y:S01]  /*4530*/  @!P4 SYNCS.ARRIVE.TRANS64.RED.A0TR RZ, [UR4+0xa0], R0 ;  /* 0x0000a000ffffc9a7 */ /* 0x0003e20008300404 */
[----:B------:R-:W-:Y:S01]  /*4540*/  SYNCS.ARRIVE.TRANS64.RED.A1T0 RZ, [UR7], RZ ;  /* 0x000000ffffff79a7 */ /* 0x000fe20008100407 */
[----:B------:R-:W2:Y:S02]  /*4550*/  SYNCS.PHASECHK.TRANS64.TRYWAIT P2, [UR4+0xc8], R11 ;  /* 0x0000c80bff0075a7 */ /* 0x000ea40008041104 */
[----:B-12---:R-:W-:Y:S05]  /*4560*/  @!P2 BRA `(.L_x_77) ;  /* 0x0000004c0004a947 */ /* 0x006fea0003800000 */
.L_x_172:
        /* <DEDUP_REMOVED lines=8> */
[----:B------:R-:W-:Y:S01]  /*45f0*/  @!UP3 UIADD3 UR48, UPT, UPT, UR4, 0x2200, URZ ;  /* 0x000022000430b890 */ /* 0x000fe2000fffe0ff */
[----:B------:R-:W-:Y:S01]  /*4600*/  @!P4 IADD3 R40, P0, PT, R38, 0x780, RZ ;  /* 0x000007802628c810 */ /* 0x000fe20007f1e0ff */
[----:B------:R-:W-:Y:S01]  /*4610*/  UMOV UR50, UR58 ;  /* 0x0000003a00327c82 */ /* 0x000fe20008000000 */
[----:B------:R-:W-:Y:S01]  /*4620*/  UMOV UR52, UR36 ;  /* 0x0000002400347c82 */ /* 0x000fe20008000000 */
[----:B------:R-:W-:Y:S01]  /*4630*/  @!UP3 UIADD3 UR26, UPT, UPT, UR58, 0x20, URZ ;  /* 0x000000203a1ab890 */ /* 0x000fe2000fffe0ff */
[----:B------:R-:W-:Y:S01]  /*4640*/  IMAD.U32 R14, RZ, RZ, UR8 ;  /* 0x00000008ff0e7e24 */ /* 0x000fe2000f8e00ff */
[----:B------:R-:W-:Y:S01]  /*4650*/  @!UP3 UIADD3 UR24, UPT, UPT, UR4, 0x2a00, URZ ;  /* 0x00002a000418b890 */ /* 0x000fe2000fffe0ff */
[----:B------:R-:W-:Y:S01]  /*4660*/  IMAD.U32 R15, RZ, RZ, UR7 ;  /* 0x00000007ff0f7e24 */ /* 0x000fe2000f8e00ff */
[----:B------:R-:W-:Y:S01]  /*4670*/  VOTEU.ALL UP1, P4 ;  /* 0x0000000000ff7886 */ /* 0x000fe20002020000 */
[----:B------:R-:W-:Y:S01]  /*4680*/  UMOV UR25, UR49 ;  /* 0x0000003100197c82 */ /* 0x000fe20008000000 */
[----:B------:R-:W-:Y:S01]  /*4690*/  @!P4 R2UR UR22, R14 ;  /* 0x000000000e16c2ca */ /* 0x000fe200000e0000 */
[----:B------:R-:W-:Y:S01]  /*46a0*/  UMOV UR28, UR36 ;  /* 0x00000024001c7c82 */ /* 0x000fe20008000000 */
[----:B------:R-:W-:Y:S01]  /*46b0*/  @!P4 R2UR UR23, R15 ;  /* 0x000000000f17c2ca */ /* 0x000fe200000e0000 */
[----:B------:R-:W-:Y:S01]  /*46c0*/  UMOV UR27, UR51 ;  /* 0x00000033001b7c82 */ /* 0x000fe20008000000 */
        /* <DEDUP_REMOVED lines=8> */
[----:B------:R-:W-:Y:S02]  /*4750*/  @!UP3 UIADD3 UR8, UPT, UPT, UR4, 0x3a00, URZ ;  /* 0x00003a000408b890 */ /* 0x000fe4000fffe0ff */
        /* <DEDUP_REMOVED lines=13> */
.L_x_174:
[----:B------:R-:W2:Y:S01]  /*4830*/  LDC.64 R16, c[0x0][0xd10] ;  /* 0x00034400ff107b82 */ /* 0x000ea20000000a00 */
[----:B------:R-:W-:Y:S01]  /*4840*/  @!P4 R2UR UR8, R40 ;  /* 0x000000002808c2ca */ /* 0x000fe200000e0000 */
[----:B------:R-:W-:Y:S01]  /*4850*/  VOTEU.ALL UP3, P4 ;  /* 0x0000000000ff7886 */ /* 0x000fe20002060000 */
[----:B------:R-:W-:Y:S01]  /*4860*/  @!P4 R2UR UR7, R20 ;  /* 0x000000001407c2ca */ /* 0x000fe200000e0000 */
[----:B------:R-:W-:Y:S01]  /*4870*/  VOTEU.ALL UP2, P4 ;  /* 0x0000000000ff7886 */ /* 0x000fe20002040000 */
[----:B------:R-:W-:Y:S03]  /*4880*/  UMOV UR14, 0x0 ;  /* 0x00000000000e7882 */ /* 0x000fe60000000000 */
[----:B------:R-:W3:Y:S01]  /*4890*/  LDC.64 R14, c[0x0][0xd18] ;  /* 0x00034600ff0e7b82 */ /* 0x000ee20000000a00 */
[----:B------:R-:W-:Y:S01]  /*48a0*/  @!UP3 UIADD3 UR43, UPT, UPT, UR59, 0x20, URZ ;  /* 0x000000203b2bb890 */ /* 0x000fe2000fffe0ff */
[----:B------:R-:W-:Y:S01]  /*48b0*/  @!P4 IMAD.MOV.U32 R20, RZ, RZ, 0x2000 ;  /* 0x00002000ff14c424 */ /* 0x000fe200078e00ff */
[----:B------:R-:W-:Y:S01]  /*48c0*/  @!UP3 UIADD3 UR40, UPT, UPT, UR4, 0x4200, URZ ;  /* 0x000042000428b890 */ /* 0x000fe2000fffe0ff */
[----:B------:R-:W-:Y:S01]  /*48d0*/  @P3 SHF.R.U32.HI R33, RZ, 0x10, R29 ;  /* 0x00000010ff213819 */ /* 0x000fe2000001161d */
[----:B------:R-:W-:Y:S03]  /*48e0*/  UMOV UR15, 0x10000000 ;  /* 0x10000000000f7882 */ /* 0x000fe60000000000 */
[----:B-1----:R-:W1:Y:S01]  /*48f0*/  @!P1 LDC R0, c[0x0][0xd20] ;  /* 0x00034800ff009b82 */ /* 0x002e620000000800 */
[----:B------:R-:W-:Y:S01]  /*4900*/  UMOV UR42, UR58 ;  /* 0x0000003a002a7c82 */ /* 0x000fe20008000000 */
[----:B------:R-:W-:Y:S01]  /*4910*/  IMAD.U32 R40, RZ, RZ, UR8 ;  /* 0x00000008ff287e24 */ /* 0x000fe2000f8e00ff */
[----:B------:R-:W-:Y:S05]  /*4920*/  UMOV UR44, UR36 ;  /* 0x00000024002c7c82 */ /* 0x000fea0008000000 */
[----:B------:R-:W4:Y:S01]  /*4930*/  @!P1 LDC R3, c[0x0][0xd0c] ;  /* 0x00034300ff039b82 */ /* 0x000f220000000800 */
[----:B------:R-:W-:Y:S01]  /*4940*/  IMAD.U32 R41, RZ, RZ, UR7 ;  /* 0x00000007ff297e24 */ /* 0x000fe2000f8e00ff */
[----:B------:R-:W-:Y:S01]  /*4950*/  @!UP3 UIADD3 UR26, UPT, UPT, UR58, 0x20, URZ ;  /* 0x000000203a1ab890 */ /* 0x000fe2000fffe0ff */
[----:B------:R-:W-:Y:S01]  /*4960*/  @!P4 R2UR UR22, R40 ;  /* 0x000000002816c2ca */ /* 0x000fe200000e0000 */
[----:B------:R-:W-:Y:S01]  /*4970*/  @!UP3 UIADD3 UR24, UPT, UPT, UR4, 0x4a00, URZ ;  /* 0x00004a000418b890 */ /* 0x000fe2000fffe0ff */
[----:B------:R-:W-:Y:S01]  /*4980*/  VIADD R36, R36, 0x1 ;  /* 0x0000000124247836 */ /* 0x000fe20000000000 */
[----:B------:R-:W-:Y:S01]  /*4990*/  @!P4 R2UR UR23, R41 ;  /* 0x000000002917c2ca */ /* 0x000fe200000e0000 */
[----:B------:R-:W-:Y:S01]  /*49a0*/  VOTEU.ALL UP1, P4 ;  /* 0x0000000000ff7886 */ /* 0x000fe20002020000 */
[----:B------:R-:W-:Y:S01]  /*49b0*/  UMOV UR25, UR41 ;  /* 0x0000002900197c82 */ /* 0x000fe20008000000 */
[----:B------:R-:W-:Y:S01]  /*49c0*/  UMOV UR28, UR36 ;  /* 0x00000024001c7c82 */ /* 0x000fe20008000000 */
[----:B------:R-:W-:Y:S01]  /*49d0*/  UMOV UR27, UR43 ;  /* 0x0000002b001b7c82 */ /* 0x000fe20008000000 */
[----:B------:R-:W-:Y:S02]  /*49e0*/  @!UP3 UIADD3 UR18, UPT, UPT, UR58, 0x40, URZ ;  /* 0x000000403a12b890 */ /* 0x000fe4000fffe0ff */
[----:B------:R-:W-:Y:S01]  /*49f0*/  @!UP3 UIADD3 UR16, UPT, UPT, UR4, 0x5200, URZ ;  /* 0x000052000410b890 */ /* 0x000fe2000fffe0ff */
[----:B------:R-:W-:Y:S01]  /*4a00*/  VOTEU.ALL UP0, P4 ;  /* 0x0000000000ff7886 */ /* 0x000fe20002000000 */
[----:B------:R-:W-:Y:S01]  /*4a10*/  UMOV UR17, UR41 ;  /* 0x0000002900117c82 */ /* 0x000fe20008000000 */
[----:B------:R-:W-:Y:S01]  /*4a20*/  UMOV UR20, UR36 ;  /* 0x0000002400147c82 */ /* 0x000fe20008000000 */
[----:B------:R-:W-:Y:S02]  /*4a30*/  UMOV UR19, UR43 ;  /* 0x0000002b00137c82 */ /* 0x000fe40008000000 */
[----:B------:R1:W-:Y:S01]  /*4a40*/  @!UP2 UTMALDG.3D [UR40], [UR22], desc[UR14] ;  /* 0x00000e281600a5b4 */ /* 0x0003e20008011000 */
[----:B------:R-:W-:Y:S02]  /*4a50*/  @!UP3 UIADD3 UR10, UPT, UPT, UR58, 0x60, URZ ;  /* 0x000000603a0ab890 */ /* 0x000fe4000fffe0ff */
[----:B------:R-:W-:Y:S01]  /*4a60*/  @!UP3 UIADD3 UR8, UPT, UPT, UR4, 0x5a00, URZ ;  /* 0x00005a000408b890 */ /* 0x000fe2000fffe0ff */
[----:B------:R-:W-:Y:S01]  /*4a70*/  UMOV UR9, UR41 ;  /* 0x0000002900097c82 */ /* 0x000fe20008000000 */
[----:B------:R-:W-:Y:S01]  /*4a80*/  UMOV UR12, UR36 ;  /* 0x00000024000c7c82 */ /* 0x000fe20008000000 */
[----:B------:R-:W-:Y:S01]  /*4a90*/  UMOV UR11, UR43 ;  /* 0x0000002b000b7c82 */ /* 0x000fe20008000000 */
[----:B------:R1:W-:Y:S01]  /*4aa0*/  @!UP1 UTMALDG.3D [UR24], [UR22], desc[UR14] ;  /* 0x00000e18160095b4 */ /* 0x0003e20008011000 */
[----:B------:R-:W-:Y:S01]  /*4ab0*/  VOTEU.ALL UP1, P4 ;  /* 0x0000000000ff7886 */ /* 0x000fe20002020000 */
[----:B------:R-:W-:Y:S01]  /*4ac0*/  UPRMT UR7, UR37, 0x654, UR41 ;  /* 0x0000065425077896 */ /* 0x000fe20008000029 */
[----:B--2---:R-:W-:Y:S01]  /*4ad0*/  @!P1 IMAD.HI.U32 R12, R13, R16, RZ ;  /* 0x000000100d0c9227 */ /* 0x004fe200078e00ff */
[----:B---3--:R-:W-:Y:S02]  /*4ae0*/  @!P1 ISETP.NE.AND P0, PT, R14, 0x1, PT ;  /* 0x000000010e00980c */ /* 0x008fe40003f05270 */
[----:B----4-:R-:W-:Y:S01]  /*4af0*/  @!P1 ISETP.NE.AND P2, PT, R3, 0x1, PT ;  /* 0x000000010300980c */ /* 0x010fe20003f45270 */
[C---:B------:R-:W-:Y:S01]  /*4b00*/  @!P1 IMAD.HI.U32 R9, R10.reuse, R15, RZ ;  /* 0x0000000f0a099227 */ /* 0x040fe200078e00ff */
[----:B------:R2:W-:Y:S02]  /*4b10*/  @!UP0 UTMALDG.3D [UR16], [UR22], desc[UR14] ;  /* 0x00000e10160085b4 */ /* 0x0005e40008011000 */
[----:B------:R-:W-:Y:S02]  /*4b20*/  @!P1 SHF.R.U32.HI R12, RZ, R17, R12 ;  /* 0x00000011ff0c9219 */ /* 0x000fe4000001160c */
[----:B-1----:R-:W-:Y:S02]  /*4b30*/  @!P1 SHF.R.U32.HI R9, RZ, R0, R9 ;  /* 0x00000000ff099219 */ /* 0x002fe40000011609 */
[----:B------:R-:W-:Y:S01]  /*4b40*/  @!P1 SEL R12, R13, R12, !P2 ;  /* 0x0000000c0d0c9207 */ /* 0x000fe20005000000 */
[----:B------:R2:W-:Y:S01]  /*4b50*/  @!UP1 UTMALDG.3D [UR8], [UR22], desc[UR14] ;  /* 0x00000e08160095b4 */ /* 0x0005e20008011000 */
[----:B------:R2:W-:Y:S01]  /*4b60*/  @!P4 SYNCS.ARRIVE.TRANS64.RED.A0TR RZ, [UR4+0xb0], R20 ;  /* 0x0000b014ffffc9a7 */ /* 0x0005e20008300404 */
[----:B------:R-:W-:Y:S05]  /*4b70*/  @!P1 SEL R9, R10, R9, !P0 ;  /* 0x000000090a099207 */ /* 0x000fea0004000000 */
[----:B------:R-:W-:Y:S02]  /*4b80*/  @!P1 IMAD.IADD R0, R9, 0x1, -R12 ;  /* 0x0000000109009824 */ /* 0x000fe400078e0a0c */
[----:B------:R-:W-:Y:S02]  /*4b90*/  @!P1 IMAD.IADD R9, R12, 0x1, -R9 ;  /* 0x000000010c099824 */ /* 0x000fe400078e0a09 */
[----:B------:R-:W-:Y:S02]  /*4ba0*/  @!P1 IMAD R13, R0, R3, R13 ;  /* 0x00000003000d9224 */ /* 0x000fe400078e020d */
[----:B------:R-:W-:Y:S01]  /*4bb0*/  @!P1 IMAD R10, R9, R14, R10 ;  /* 0x0000000e090a9224 */ /* 0x000fe200078e020a */
[----:B------:R-:W-:Y:S01]  /*4bc0*/  SYNCS.ARRIVE.TRANS64.RED.A1T0 RZ, [UR7], RZ ;  /* 0x000000ffffff79a7 */ /* 0x000fe20008100407 */
[----:B------:R-:W1:Y:S02]  /*4bd0*/  SYNCS.PHASECHK.TRANS64.TRYWAIT P5, [UR4+0xd8], R11 ;  /* 0x0000d80bff0075a7 */ /* 0x000e6400080a1104 */
[----:B-12---:R-:W-:Y:S05]  /*4be0*/  @!P5 BRA `(.L_x_79) ;  /* 0x000000440094d947 */ /* 0x006fea0003800000 */
.L_x_176:
[----:B------:R-:W-:Y:S01]  /*4bf0*/  @!P4 IADD3 R3, P0, PT, R38, 0x780, RZ ;  /* 0x000007802603c810 */ /* 0x000fe20007f1e0ff */
[----:B------:R-:W-:Y:S01]  /*4c00*/  VOTEU.ALL UP2, P4 ;  /* 0x0000000000ff7886 */ /* 0x000fe20002040000 */
[----:B------:R-:W-:Y:S01]  /*4c10*/  UMOV UR14, 0x0 ;  /* 0x00000000000e7882 */ /* 0x000fe20000000000 */
[----:B------:R-:W-:Y:S01]  /*4c20*/  UMOV UR15, 0x10000000 ;  /* 0x10000000000f7882 */ /* 0x000fe20000000000 */
[----:B------:R-:W-:Y:S01]  /*4c30*/  @!P4 R2UR UR8, R3 ;  /* 0x000000000308c2ca */ /* 0x000fe200000e0000 */
[----:B-1----:R-:W-:Y:S01]  /*4c40*/  @!P4 IMAD.X R0, RZ, RZ, R39, P0 ;  /* 0x000000ffff00c224 */ /* 0x002fe200000e0627 */
[----:B------:R-:W-:Y:S01]  /*4c50*/  UMOV UR34, UR58 ;  /* 0x0000003a00227c82 */ /* 0x000fe20008000000 */
[----:B------:R-:W-:Y:S01]  /*4c60*/  VOTEU.ALL UP1, P4 ;  /* 0x0000000000ff7886 */ /* 0x000fe20002020000 */
[----:B------:R-:W-:Y:S01]  /*4c70*/  UMOV UR12, UR36 ;  /* 0x00000024000c7c82 */ /* 0x000fe20008000000 */
[----:B------:R-:W-:Y:S01]  /*4c80*/  VOTEU.ALL UP3, P4 ;  /* 0x0000000000ff7886 */ /* 0x000fe20002060000 */
[----:B------:R-:W-:Y:S01]  /*4c90*/  @!P4 R2UR UR7, R0 ;  /* 0x000000000007c2ca */ /* 0x000fe200000e0000 */
[----:B------:R-:W-:Y:S01]  /*4ca0*/  VOTEU.ALL UP0, P4 ;  /* 0x0000000000ff7886 */ /* 0x000fe20002000000 */
[----:B------:R-:W-:Y:S01]  /*4cb0*/  UMOV UR28, UR36 ;  /* 0x00000024001c7c82 */ /* 0x000fe20008000000 */
[----:B------:R-:W-:Y:S01]  /*4cc0*/  UMOV UR20, UR36 ;  /* 0x0000002400147c82 */ /* 0x000fe20008000000 */
[----:B------:R-:W-:Y:S01]  /*4cd0*/  @!UP3 UIADD3 UR33, UPT, UPT, UR4, 0xb8, URZ ;  /* 0x000000b80421b890 */ /* 0x000fe2000fffe0ff */
[----:B------:R-:W-:Y:S01]  /*4ce0*/  IMAD.IADD R0, R13, 0x1, R62 ;  /* 0x000000010d007824 */ /* 0x000fe200078e023e */
[----:B------:R-:W-:Y:S01]  /*4cf0*/  @!UP3 UIADD3 UR35, UPT, UPT, UR59, 0x30, URZ ;  /* 0x000000303b23b890 */ /* 0x000fe2000fffe0ff */
[----:B------:R-:W-:Y:S01]  /*4d00*/  IMAD.U32 R14, RZ, RZ, UR8 ;  /* 0x00000008ff0e7e24 */ /* 0x000fe2000f8e00ff */
[----:B------:R-:W-:Y:S01]  /*4d10*/  @!UP3 UIADD3 UR32, UPT, UPT, UR4, 0x6200, URZ ;  /* 0x000062000420b890 */ /* 0x000fe2000fffe0ff */
[----:B------:R-:W-:Y:S01]  /*4d20*/  ISETP.NE.AND P0, PT, R36, 0x2, PT ;  /* 0x000000022400780c */ /* 0x000fe20003f05270 */
[----:B------:R-:W-:Y:S01]  /*4d30*/  @!UP3 UIADD3 UR10, UPT, UPT, UR58, 0x20, URZ ;  /* 0x000000203a0ab890 */ /* 0x000fe2000fffe0ff */
[----:B------:R-:W-:Y:S01]  /*4d40*/  LOP3.LUT R37, R37, 0x1, RZ, 0x3c, !PT ;  /* 0x0000000125257812 */ /* 0x000fe200078e3cff */
[----:B------:R-:W-:Y:S01]  /*4d50*/  @!UP3 UIADD3 UR8, UPT, UPT, UR4, 0x6a00, URZ ;  /* 0x00006a000408b890 */ /* 0x000fe2000fffe0ff */
[----:B------:R-:W-:Y:S01]  /*4d60*/  IMAD.U32 R15, RZ, RZ, UR7 ;  /* 0x00000007ff0f7e24 */ /* 0x000fe2000f8e00ff */
[----:B------:R-:W-:Y:S01]  /*4d70*/  @!P4 R2UR UR22, R14 ;  /* 0x000000000e16c2ca */ /* 0x000fe200000e0000 */
[----:B------:R-:W-:Y:S01]  /*4d80*/  UMOV UR9, UR33 ;  /* 0x0000002100097c82 */ /* 0x000fe20008000000 */
[----:B------:R-:W-:Y:S01]  /*4d90*/  UMOV UR11, UR35 ;  /* 0x00000023000b7c82 */ /* 0x000fe20008000000 */
[----:B------:R-:W-:Y:S01]  /*4da0*/  @!UP3 UIADD3 UR26, UPT, UPT, UR58, 0x40, URZ ;  /* 0x000000403a1ab890 */ /* 0x000fe2000fffe0ff */
[----:B------:R-:W-:Y:S01]  /*4db0*/  @!P4 R2UR UR23, R15 ;  /* 0x000000000f17c2ca */ /* 0x000fe200000e0000 */
[----:B------:R-:W-:Y:S01]  /*4dc0*/  @!UP3 UIADD3 UR24, UPT, UPT, UR4, 0x7200, URZ ;  /* 0x000072000418b890 */ /* 0x000fe2000fffe0ff */
[----:B------:R-:W-:Y:S01]  /*4dd0*/  SEL R3, RZ, 0x1, P0 ;  /* 0x00000001ff037807 */ /* 0x000fe20000000000 */
[----:B------:R-:W-:Y:S01]  /*4de0*/  UMOV UR25, UR33 ;  /* 0x0000002100197c82 */ /* 0x000fe20008000000 */
[----:B------:R-:W-:Y:S01]  /*4df0*/  UMOV UR27, UR35 ;  /* 0x00000023001b7c82 */ /* 0x000fe20008000000 */
[----:B------:R-:W-:Y:S01]  /*4e00*/  @!UP3 UIADD3 UR18, UPT, UPT, UR58, 0x60, URZ ;  /* 0x000000603a12b890 */ /* 0x000fe2000fffe0ff */
[----:B------:R-:W-:Y:S01]  /*4e10*/  LOP3.LUT R34, R34, R3, RZ, 0x3c, !PT ;  /* 0x0000000322227212 */ /* 0x000fe200078e3cff */
[----:B------:R-:W-:Y:S01]  /*4e20*/  @!UP3 UIADD3 UR16, UPT, UPT, UR4, 0x7a00, URZ ;  /* 0x00007a000410b890 */ /* 0x000fe2000fffe0ff */
[----:B------:R-:W-:Y:S01]  /*4e30*/  IMAD.IADD R20, R10, 0x1, R51 ;  /* 0x000000010a147824 */ /* 0x000fe200078e0233 */
[----:B------:R-:W-:Y:S01]  /*4e40*/  UMOV UR17, UR33 ;  /* 0x0000002100117c82 */ /* 0x000fe20008000000 */
[----:B------:R-:W-:Y:S01]  /*4e50*/  UMOV UR19, UR35 ;  /* 0x0000002300137c82 */ /* 0x000fe20008000000 */
[----:B------:R-:W-:Y:S02]  /*4e60*/  SEL R36, R36, RZ, P0 ;  /* 0x000000ff24247207 */ /* 0x000fe40000000000 */
[----:B------:R1:W-:Y:S01]  /*4e70*/  @!UP2 UTMALDG.3D [UR32], [UR22], desc[UR14] ;  /* 0x00000e201600a5b4 */ /* 0x0003e20008011000 */
[----:B------:R2:W-:Y:S01]  /*4e80*/  @!UP1 UTMALDG.3D [UR8], [UR22], desc[UR14] ;  /* 0x00000e08160095b4 */ /* 0x0005e20008011000 */
[----:B------:R-:W-:Y:S01]  /*4e90*/  VOTEU.ALL UP1, P4 ;  /* 0x0000000000ff7886 */ /* 0x000fe20002020000 */
[----:B------:R4:W-:Y:S04]  /*4ea0*/  @!UP0 UTMALDG.3D [UR24], [UR22], desc[UR14] ;  /* 0x00000e18160085b4 */ /* 0x0009e80008011000 */
[----:B------:R4:W-:Y:S01]  /*4eb0*/  @!UP1 UTMALDG.3D [UR16], [UR22], desc[UR14] ;  /* 0x00000e10160095b4 */ /* 0x0009e20008011000 */
[----:B------:R4:W-:Y:S01]  /*4ec0*/  @!P4 SYNCS.ARRIVE.TRANS64.RED.A0TR RZ, [UR4+0xb8], R32 ;  /* 0x0000b820ffffc9a7 */ /* 0x0009e20008300404 */
[----:B------:R-:W-:Y:S01]  /*4ed0*/  UPLOP3.LUT UP1, UPT, UPT, UPT, UPT, 0x80, 0x8 ;  /* 0x000000000008789c */ /* 0x000fe20003f2f070 */
[----:B-1----:R-:W-:Y:S01]  /*4ee0*/  @P3 R2UR UR36, R33 ;  /* 0x00000000212432ca */ /* 0x002fe200000e0000 */
[----:B------:R-:W-:Y:S01]  /*4ef0*/  SYNCS.ARRIVE.TRANS64.RED.A1T0 RZ, [UR5], RZ ;  /* 0x000000ffffff79a7 */ /* 0x000fe20008100405 */
[----:B--2---:R-:W-:Y:S01]  /*4f00*/  R2UR UR11, R0 ;  /* 0x00000000000b72ca */ /* 0x004fe200000e0000 */
[----:B------:R-:W-:Y:S03]  /*4f10*/  @!UPT UIADD3 URZ, UPT, UPT, URZ, URZ, URZ ;  /* 0x000000fffffff290 */ /* 0x000fe6000fffe0ff */
[----:B------:R-:W-:Y:S11]  /*4f20*/  @P3 BRA `(.L_x_80) ;  /* 0xffffffec004c3947 */ /* 0x000ff6000383ffff */
[----:B------:R-:W-:-:S04]  /*4f30*/  SHF.L.U32 R3, R37, 0x1f, RZ ;  /* 0x0000001f25037819 */ /* 0x000fc800000006ff */
[----:B------:R-:W1:Y:S02]  /*4f40*/  SYNCS.PHASECHK.TRANS64.TRYWAIT P0, [UR4+0xc0], R3 ;  /* 0x0000c003ff0075a7 */ /* 0x000e640008001104 */
[----:B-1----:R-:W-:Y:S05]  /*4f50*/  @!P0 BRA `(.L_x_81) ;  /* 0x0000004000d08947 */ /* 0x002fea0003800000 */
.L_x_178:
[----:B------:R-:W2:Y:S02]  /*4f60*/  SYNCS.PHASECHK.TRANS64.TRYWAIT P0, [UR4+0xc8], R3 ;  /* 0x0000c803ff0075a7 */ /* 0x000ea40008001104 */
[----:B--2---:R-:W-:Y:S05]  /*4f70*/  @!P0 BRA `(.L_x_82) ;  /* 0x0000004000e08947 */ /* 0x004fea0003800000 */
.L_x_180:
[----:B------:R-:W2:Y:S02]  /*4f80*/  SYNCS.PHASECHK.TRANS64.TRYWAIT P0, [UR4+0xd0], R3 ;  /* 0x0000d003ff0075a7 */ /* 0x000ea40008001104 */
[----:B--2---:R-:W-:Y:S05]  /*4f90*/  @!P0 BRA `(.L_x_83) ;  /* 0x0000004000f08947 */ /* 0x004fea0003800000 */
.L_x_182:
[----:B-1----:R-:W-:-:S07]  /*4fa0*/  MOV R0, UR4 ;  /* 0x0000000400007c02 */ /* 0x002fce0008000f00 */
.L_x_84:
[----:B-1----:R-:W-:-:S04]  /*4fb0*/  SHF.L.U32 R3, R37, 0x1f, RZ ;  /* 0x0000001f25037819 */ /* 0x002fc800000006ff */
[----:B------:R1:W2:Y:S03]  /*4fc0*/  SYNCS.PHASECHK.TRANS64.TRYWAIT P0, [R0+URZ+0xd8], R3 ;  /* 0x0000d803000075a7 */ /* 0x0002a600080011ff */
[----:B--2---:R-:W-:Y:S05]  /*4fd0*/  @!P0 NANOSLEEP.SYNCS 0x989680 ;  /* 0x009896800000895d */ /* 0x004fea0003900000 */
[----:B------:R-:W2:Y:S02]  /*4fe0*/  @!P0 SYNCS.PHASECHK.TRANS64 P0, [R0+URZ+0xd8], R3 ;  /* 0x0000d803000085a7 */ /* 0x000ea400080010ff */
[----:B--2-4-:R-:W-:Y:S05]  /*4ff0*/  @P0 EXIT ;  /* 0x000000000000094d */ /* 0x014fea0003800000 */
[----:B------:R-:W-:Y:S05]  /*5000*/  BRA `(.L_x_84) ;  /* 0xfffffffc00e87947 */ /* 0x000fea000383ffff */
.L_x_69:
[----:B------:R-:W-:-:S06]  /*5010*/  UISETP.GE.AND UP0, UPT, UR8, 0x4, UPT ;  /* 0x000000040800788c */ /* 0x000fcc000bf06270 */
[----:B------:R-:W-:-:S13]  /*5020*/  PLOP3.LUT P0, PT, PT, PT, UP0, 0x80, 0x8 ;  /* 0x000000000008781c */ /* 0x000fda0003f0f008 */
[----:B------:R-:W-:Y:S05]  /*5030*/  @!P0 EXIT ;  /* 0x000000000000894d */ /* 0x000fea0003800000 */
[----:B------:R-:W-:Y:S01]  /*5040*/  BAR.SYNC.DEFER_BLOCKING 0x6, 0xa0 ;  /* 0x0182800000007b1d */ /* 0x000fe20000010000 */
[C---:B------:R-:W-:Y:S01]  /*5050*/  IMAD.SHL.U32 R4, R76.reuse, 0x10, RZ ;  /* 0x000000104c047824 */ /* 0x040fe200078e00ff */
[C---:B------:R-:W-:Y:S01]  /*5060*/  R2P PR, R76.reuse, 0x18 ;  /* 0x000000184c007804 */ /* 0x040fe20000000000 */
[C---:B------:R-:W-:Y:S01]  /*5070*/  IMAD.U32 R31, R76.reuse, 0x10000, RZ ;  /* 0x000100004c1f7824 */ /* 0x040fe200078e00ff */
[----:B------:R-:W-:Y:S01]  /*5080*/  LOP3.LUT R76, R76, 0x60, RZ, 0xc0, !PT ;  /* 0x000000604c4c7812 */ /* 0x000fe200078ec0ff */
[----:B------:R-:W-:Y:S01]  /*5090*/  IMAD.MOV.U32 R74, RZ, RZ, 0xa0 ;  /* 0x000000a0ff4a7424 */ /* 0x000fe200078e00ff */
[----:B------:R-:W-:Y:S02]  /*50a0*/  UMOV UR46, 0x400 ;  /* 0x00000400002e7882 */ /* 0x000fe40000000000 */
[----:B------:R-:W1:Y:S01]  /*50b0*/  LDC R65, c[0x0][0x370] ;  /* 0x0000dc00ff417b82 */ /* 0x000e620000000800 */
[----:B------:R-:W-:Y:S01]  /*50c0*/  ULEA UR46, UR37, UR46, 0x18 ;  /* 0x0000002e252e7291 */ /* 0x000fe2000f8ec0ff */
[----:B------:R-:W-:Y:S01]  /*50d0*/  LOP3.LUT R75, R3, 0x600, R4, 0xf8, !PT ;  /* 0x00000600034b7812 */ /* 0x000fe200078ef804 */
[----:B------:R-:W-:Y:S01]  /*50e0*/  IMAD.MOV.U32 R72, RZ, RZ, 0x1 ;  /* 0x00000001ff487424 */ /* 0x000fe200078e00ff */
[----:B------:R-:W-:Y:S01]  /*50f0*/  LOP3.LUT R31, R31, 0x600000, RZ, 0xc0, !PT ;  /* 0x006000001f1f7812 */ /* 0x000fe200078ec0ff */
[----:B------:R-:W-:Y:S01]  /*5100*/  UIADD3 UR4, UPT, UPT, UR46, 0x200, URZ ;  /* 0x000002002e047890 */ /* 0x000fe2000fffe0ff */
[----:B------:R-:W-:Y:S01]  /*5110*/  IMAD.MOV.U32 R30, RZ, RZ, RZ ;  /* 0x000000ffff1e7224 */ /* 0x000fe200078e00ff */
[----:B------:R-:W-:Y:S01]  /*5120*/  CS2R R70, SRZ ;  /* 0x0000000000467805 */ /* 0x000fe2000001ff00 */
[----:B------:R-:W2:Y:S01]  /*5130*/  LDC R28, c[0x0][0xd0c] ;  /* 0x00034300ff1c7b82 */ /* 0x000ea20000000800 */
[----:B------:R-:W-:Y:S01]  /*5140*/  IMAD.MOV.U32 R80, RZ, RZ, RZ ;  /* 0x000000ffff507224 */ /* 0x000fe200078e00ff */
[----:B------:R-:W-:Y:S01]  /*5150*/  SEL R74, R74, 0x60, !P3 ;  /* 0x000000604a4a7807 */ /* 0x000fe20005800000 */
[----:B------:R-:W-:Y:S01]  /*5160*/  IMAD.U32 R68, RZ, RZ, UR4 ;  /* 0x00000004ff447e24 */ /* 0x000fe2000f8e00ff */
[----:B------:R-:W4:Y:S04]  /*5170*/  LDCU.64 UR50, c[0x0][0x348] ;  /* 0x00006900ff3277ac */ /* 0x000f280008000a00 */
[----:B------:R-:W1:Y:S01]  /*5180*/  LDC R64, c[0x0][0xd20] ;  /* 0x00034800ff407b82 */ /* 0x000e620000000800 */
[----:B------:R-:W3:Y:S01]  /*5190*/  LDS R0, [UR46+0x180] ;  /* 0x0001802eff007984 */ /* 0x000ee20008000800 */
[----:B------:R-:W-:Y:S01]  /*51a0*/  LEA R75, R75, R68, 0x2 ;  /* 0x000000444b4b7211 */ /* 0x000fe200078e10ff */
[----:B------:R-:W1:Y:S03]  /*51b0*/  LDCU.64 UR44, c[0x0][0xa88] ;  /* 0x00015100ff2c77ac */ /* 0x000e660008000a00 */
[C---:B------:R-:W-:Y:S01]  /*51c0*/  IADD3 R73, PT, PT, R75.reuse, 0x140, RZ ;  /* 0x000001404b497810 */ /* 0x040fe20007ffe0ff */
[----:B------:R-:W-:Y:S01]  /*51d0*/  UMOV UR47, URZ ;  /* 0x000000ff002f7c82 */ /* 0x000fe20008000000 */
[----:B------:R-:W1:Y:S01]  /*51e0*/  LDC R26, c[0x0][0xd30] ;  /* 0x00034c00ff1a7b82 */ /* 0x000e620000000800 */
[----:B------:R-:W-:Y:S01]  /*51f0*/  @P4 IADD3 R73, PT, PT, R75, 0xc0, RZ ;  /* 0x000000c04b494810 */ /* 0x000fe20007ffe0ff */
[----:B------:R-:W-:-:S06]  /*5200*/  UMOV UR48, URZ ;  /* 0x000000ff00307c82 */ /* 0x000fcc0008000000 */
[----:B------:R-:W1:Y:S08]  /*5210*/  LDC.64 R56, c[0x0][0xa88] ;  /* 0x0002a200ff387b82 */ /* 0x000e700000000a00 */
[----:B------:R-:W1:Y:S08]  /*5220*/  LDC.64 R60, c[0x0][0xd10] ;  /* 0x00034400ff3c7b82 */ /* 0x000e700000000a00 */
[----:B------:R-:W1:Y:S08]  /*5230*/  LDC.64 R24, c[0x0][0xd18] ;  /* 0x00034600ff187b82 */ /* 0x000e700000000a00 */
[----:B------:R-:W1:Y:S01]  /*5240*/  LDC.64 R22, c[0x0][0xd28] ;  /* 0x00034a00ff167b82 */ /* 0x000e620000000a00 */
[----:B---3--:R-:W-:-:S07]  /*5250*/  IADD3 R31, PT, PT, R0, R31, RZ ;  /* 0x0000001f001f7210 */ /* 0x008fce0007ffe0ff */
[----:B------:R-:W3:Y:S08]  /*5260*/  LDC.64 R58, c[0x0][0xa90] ;  /* 0x0002a400ff3a7b82 */ /* 0x000ef00000000a00 */
[----:B------:R-:W1:Y:S08]  /*5270*/  LDC.64 R54, c[0x0][0xab0] ;  /* 0x0002ac00ff367b82 */ /* 0x000e700000000a00 */
[----:B------:R-:W1:Y:S08]  /*5280*/  LDC.64 R52, c[0x0][0xaa8] ;  /* 0x0002aa00ff347b82 */ /* 0x000e700000000a00 */
[----:B--2-4-:R-:W1:Y:S02]  /*5290*/  LDC R66, c[0x0][0x374] ;  /* 0x0000dd00ff427b82 */ /* 0x014e640000000800 */
.L_x_128:
[----:B------:R-:W-:Y:S02]  /*52a0*/  LEA R0, R80, UR46, 0x3 ;  /* 0x0000002e50007c11 */ /* 0x000fe4000f8e18ff */
[----:B------:R-:W-:Y:S02]  /*52b0*/  SHF.L.U32 R3, R70, 0x1f, RZ ;  /* 0x0000001f46037819 */ /* 0x000fe400000006ff */
[----:B------:R-:W-:Y:S02]  /*52c0*/  LEA R16, R80, UR46, 0x4 ;  /* 0x0000002e50107c11 */ /* 0x000fe4000f8e20ff */
[----:B--2---:R-:W2:Y:S02]  /*52d0*/  SYNCS.PHASECHK.TRANS64.TRYWAIT P0, [R0+URZ+0xf0], R3 ;  /* 0x0000f003000075a7 */ /* 0x004ea400080011ff */
[----:B--2---:R-:W-:Y:S05]  /*52e0*/  @!P0 BRA `(.L_x_85) ;  /* 0x0000004000348947 */ /* 0x004fea0003800000 */
.L_x_183:
[----:B------:R-:W4:Y:S01]  /*52f0*/  LDC.64 R14, c[0x0][0xd10] ;  /* 0x00034400ff0e7b82 */ /* 0x000f220000000a00 */
[----:B------:R-:W3:Y:S01]  /*5300*/  LDS.128 R16, [R16+0x160] ;  /* 0x0001600010107984 */ /* 0x000ee20000000c00 */
[----:B-1----:R-:W-:Y:S01]  /*5310*/  ISETP.NE.AND P1, PT, R26, 0x1, PT ;  /* 0x000000011a00780c */ /* 0x002fe20003f25270 */
[----:B--2---:R-:W-:Y:S01]  /*5320*/  VIADD R0, R0, 0x100 ;  /* 0x0000010000007836 */ /* 0x004fe20000000000 */
[----:B------:R-:W-:Y:S04]  /*5330*/  ISETP.GE.AND P0, PT, R2, 0x1, PT ;  /* 0x000000010200780c */ /* 0x000fe80003f06270 */
[----:B------:R-:W1:Y:S01]  /*5340*/  LDC.64 R12, c[0x0][0xd18] ;  /* 0x00034600ff0c7b82 */ /* 0x000e620000000a00 */
[----:B------:R-:W-:Y:S01]  /*5350*/  PRMT R0, RZ, 0x654, R0 ;  /* 0x00000654ff007816 */ /* 0x000fe20000000000 */
[----:B------:R-:W-:Y:S01]  /*5360*/  @!PT LDS RZ, [RZ] ;  /* 0x00000000fffff984 */ /* 0x000fe20000000800 */
[----:B------:R-:W-:Y:S01]  /*5370*/  @!PT LDS RZ, [RZ] ;  /* 0x00000000fffff984 */ /* 0x000fe20000000800 */
[----:B------:R-:W-:Y:S01]  /*5380*/  @!PT LDS RZ, [RZ] ;  /* 0x00000000fffff984 */ /* 0x000fe20000000800 */
[----:B------:R-:W-:Y:S01]  /*5390*/  @!PT LDS RZ, [RZ] ;  /* 0x00000000fffff984 */ /* 0x000fe20000000800 */
[----:B------:R2:W-:Y:S06]  /*53a0*/  MEMBAR.ALL.CTA ;  /* 0x0000000000007992 */ /* 0x0005ec0000008000 */
[----:B--2---:R-:W2:Y:S01]  /*53b0*/  FENCE.VIEW.ASYNC.S ;  /* 0x00000000000073c6 */ /* 0x004ea20000000000 */
[----:B------:R-:W1:Y:S08]  /*53c0*/  @!P1 LDC R11, c[0x0][0xd20] ;  /* 0x00034800ff0b9b82 */ /* 0x000e700000000800 */
[----:B------:R-:W1:Y:S01]  /*53d0*/  @!P1 LDC R10, c[0x0][0xd0c] ;  /* 0x00034300ff0a9b82 */ /* 0x000e620000000800 */
[----:B--2---:R2:W-:Y:S01]  /*53e0*/  SYNCS.ARRIVE.TRANS64.RED.A1T0 RZ, [R0+URZ], RZ ;  /* 0x000000ff00ff79a7 */ /* 0x0045e200081004ff */
[----:B---3--:R-:W-:Y:S04]  /*53f0*/  LOP3.LUT P4, RZ, R18, 0x1, RZ, 0xc0, !PT ;  /* 0x0000000112ff7812 */ /* 0x008fe8000788c0ff */
[----:B------:R-:W-:Y:S09]  /*5400*/  P2R R77, PR, RZ, 0x10 ;  /* 0x00000010ff4d7803 */ /* 0x000ff20000000000 */
[----:B------:R-:W-:Y:S02]  /*5410*/  @P4 MOV R29, R16 ;  /* 0x00000010001d4202 */ /* 0x000fe40000000f00 */
[----:B------:R-:W-:Y:S01]  /*5420*/  @P4 LOP3.LUT R27, R17, 0xffff, RZ, 0xc0, !PT ;  /* 0x0000ffff111b4812 */ /* 0x000fe200078ec0ff */
[----:B--2-4-:R-:W-:Y:S06]  /*5430*/  @!P0 BRA `(.L_x_86) ;  /* 0x0000000000a48947 */ /* 0x014fec0003800000 */
[----:B------:R-:W-:Y:S01]  /*5440*/  IMAD.HI.U32 R21, R66, R25, RZ ;  /* 0x0000001942157227 */ /* 0x000fe200078e00ff */
[----:B------:R-:W-:Y:S02]  /*5450*/  ISETP.NE.AND P0, PT, R24, 0x1, PT ;  /* 0x000000011800780c */ /* 0x000fe40003f05270 */
[----:B------:R-:W-:Y:S01]  /*5460*/  ISETP.NE.AND P2, PT, R2, 0x1, PT ;  /* 0x000000010200780c */ /* 0x000fe20003f45270 */
[----:B------:R-:W-:Y:S01]  /*5470*/  IMAD.HI.U32 R34, R65, R60, RZ ;  /* 0x0000003c41227227 */ /* 0x000fe200078e00ff */
        /* <DEDUP_REMOVED lines=8> */
[-C--:B------:R-:W-:Y:S04]  /*5500*/  IMAD.HI.U32 R34, R3, R22.reuse, RZ ;  /* 0x0000001603227227 */ /* 0x080fe800078e00ff */
[----:B------:R-:W-:Y:S01]  /*5510*/  IMAD.HI.U32 R36, R7, R22, RZ ;  /* 0x0000001607247227 */ /* 0x000fe200078e00ff */
[-C--:B------:R-:W-:Y:S02]  /*5520*/  @P2 SHF.R.U32.HI R3, RZ, R23.reuse, R34 ;  /* 0x00000017ff032219 */ /* 0x080fe40000011622 */
[----:B------:R-:W-:Y:S02]  /*5530*/  SHF.R.U32.HI R34, RZ, R64, R21 ;  /* 0x00000040ff227219 */ /* 0x000fe40000011615 */
[----:B------:R-:W-:Y:S01]  /*5540*/  @P2 SHF.R.U32.HI R7, RZ, R23, R36 ;  /* 0x00000017ff072219 */ /* 0x000fe20000011624 */
[C---:B------:R-:W-:Y:S01]  /*5550*/  IMAD R4, R2.reuse, R3, RZ ;  /* 0x0000000302047224 */ /* 0x040fe200078e02ff */
[----:B------:R-:W-:Y:S02]  /*5560*/  SEL R5, R27, R34, !P0 ;  /* 0x000000221b057207 */ /* 0x000fe40004000000 */
[----:B------:R-:W-:Y:S01]  /*5570*/  SEL R3, R29, R38, !P3 ;  /* 0x000000261d037207 */ /* 0x000fe20005800000 */
[----:B------:R-:W-:Y:S01]  /*5580*/  IMAD R6, R2, R7, RZ ;  /* 0x0000000702067224 */ /* 0x000fe200078e02ff */
[C---:B------:R-:W-:Y:S01]  /*5590*/  ISETP.GE.AND P0, PT, R5.reuse, R4, PT ;  /* 0x000000040500720c */ /* 0x040fe20003f06270 */
[----:B------:R-:W-:Y:S03]  /*55a0*/  IMAD.HI.U32 R8, R5, R22, RZ ;  /* 0x0000001605087227 */ /* 0x000fe600078e00ff */
[----:B------:R-:W-:Y:S01]  /*55b0*/  ISETP.GE.OR P0, PT, R3, R6, P0 ;  /* 0x000000060300720c */ /* 0x000fe20000706670 */
[----:B------:R-:W-:Y:S01]  /*55c0*/  IMAD.MOV R6, RZ, RZ, -R3 ;  /* 0x000000ffff067224 */ /* 0x000fe200078e0a03 */
[-C--:B------:R-:W-:Y:S03]  /*55d0*/  SHF.R.U32.HI R8, RZ, R23.reuse, R8 ;  /* 0x00000017ff087219 */ /* 0x080fe60000011608 */
[----:B------:R-:W-:Y:S01]  /*55e0*/  IMAD R29, R28, R6, R29 ;  /* 0x000000061c1d7224 */ /* 0x000fe200078e021d */
[----:B------:R-:W-:Y:S05]  /*55f0*/  SEL R9, R5, R8, !P2 ;  /* 0x0000000805097207 */ /* 0x000fea0005000000 */
[----:B------:R-:W-:Y:S02]  /*5600*/  IMAD.MOV R8, RZ, RZ, -R9 ;  /* 0x000000ffff087224 */ /* 0x000fe400078e0a09 */
[C---:B------:R-:W-:Y:S04]  /*5610*/  @!P0 IMAD.HI.U32 R4, R3.reuse, R22, RZ ;  /* 0x0000001603048227 */ /* 0x040fe800078e00ff */
[----:B------:R-:W-:Y:S01]  /*5620*/  IMAD R8, R2, R8, R5 ;  /* 0x0000000802087224 */ /* 0x000fe200078e0205 */
[----:B------:R-:W-:Y:S04]  /*5630*/  @!P0 SHF.R.U32.HI R4, RZ, R23, R4 ;  /* 0x00000017ff048219 */ /* 0x000fe80000011604 */
[----:B------:R-:W-:Y:S02]  /*5640*/  @!P0 SEL R0, R3, R4, !P2 ;  /* 0x0000000403008207 */ /* 0x000fe40005000000 */
[----:B------:R-:W-:Y:S02]  /*5650*/  IADD3 R4, PT, PT, -R5, RZ, RZ ;  /* 0x000000ff05047210 */ /* 0x000fe40007ffe1ff */
[----:B------:R-:W-:Y:S01]  /*5660*/  @!P0 IADD3 R9, PT, PT, R9, -R0, RZ ;  /* 0x8000000009098210 */ /* 0x000fe20007ffe0ff */
[----:B------:R-:W-:Y:S02]  /*5670*/  @!P0 IMAD R0, R7, R8, R0 ;  /* 0x0000000807008224 */ /* 0x000fe400078e0200 */
[----:B------:R-:W-:Y:S02]  /*5680*/  IMAD R27, R24, R4, R27 ;  /* 0x00000004181b7224 */ /* 0x000fe400078e021b */
[----:B------:R-:W-:Y:S02]  /*5690*/  @!P0 IMAD R5, R9, R2, R3 ;  /* 0x0000000209058224 */ /* 0x000fe400078e0203 */
[----:B------:R-:W-:Y:S04]  /*56a0*/  @!P0 IMAD.MOV.U32 R3, RZ, RZ, R0 ;  /* 0x000000ffff038224 */ /* 0x000fe800078e0000 */
[----:B------:R-:W-:Y:S02]  /*56b0*/  IMAD R29, R3, R28, R29 ;  /* 0x0000001c031d7224 */ /* 0x000fe400078e021d */
[----:B------:R-:W-:Y:S07]  /*56c0*/  IMAD R27, R5, R24, R27 ;  /* 0x00000018051b7224 */ /* 0x000fee00078e021b */
.L_x_86:
[----:B-1----:R-:W-:Y:S01]  /*56d0*/  @!P1 ISETP.NE.AND P0, PT, R12, 0x1, PT ;  /* 0x000000010c00980c */ /* 0x002fe20003f05270 */
[----:B------:R-:W-:Y:S01]  /*56e0*/  @!P1 IMAD.HI.U32 R4, R27, R13, RZ ;  /* 0x0000000d1b049227 */ /* 0x000fe200078e00ff */
[----:B------:R-:W-:Y:S01]  /*56f0*/  R2UR UR42, R20 ;  /* 0x00000000142a72ca */ /* 0x000fe200000e0000 */
[----:B------:R-:W-:Y:S01]  /*5700*/  USHF.L.U32 UR41, UR11, 0x7, URZ ;  /* 0x000000070b297899 */ /* 0x000fe200080006ff */
[----:B------:R-:W-:Y:S01]  /*5710*/  @!P1 ISETP.NE.AND P2, PT, R10, 0x1, PT ;  /* 0x000000010a00980c */ /* 0x000fe20003f45270 */
[----:B------:R-:W-:Y:S01]  /*5720*/  @!P1 IMAD.HI.U32 R0, R29, R14, RZ ;  /* 0x0000000e1d009227 */ /* 0x000fe200078e00ff */
[----:B------:R-:W-:Y:S01]  /*5730*/  @!P1 SHF.R.U32.HI R4, RZ, R11, R4 ;  /* 0x0000000bff049219 */ /* 0x000fe20000011604 */
[----:B------:R-:W-:Y:S01]  /*5740*/  BSSY.RECONVERGENT B6, `(.L_x_87) ;  /* 0x000002c000067945 */ /* 0x000fe20003800200 */
[----:B------:R-:W-:Y:S01]  /*5750*/  @P4 SHF.R.U32.HI R69, RZ, 0x10, R17 ;  /* 0x00000010ff454819 */ /* 0x000fe20000011611 */
[----:B------:R-:W-:Y:S01]  /*5760*/  VIADD R80, R80, 0x1 ;  /* 0x0000000150507836 */ /* 0x000fe20000000000 */
[----:B------:R-:W-:Y:S02]  /*5770*/  @!P1 SEL R3, R27, R4, !P0 ;  /* 0x000000041b039207 */ /* 0x000fe40004000000 */
[----:B------:R-:W-:Y:S02]  /*5780*/  @!P1 SHF.R.U32.HI R0, RZ, R15, R0 ;  /* 0x0000000fff009219 */ /* 0x000fe40000011600 */
[----:B------:R-:W-:Y:S01]  /*5790*/  LOP3.LUT P0, RZ, R68, 0x1f0, RZ, 0xc0, !PT ;  /* 0x000001f044ff7812 */ /* 0x000fe2000780c0ff */
[----:B------:R-:W-:Y:S01]  /*57a0*/  USHF.L.U32 UR42, UR42, 0x6, URZ ;  /* 0x000000062a2a7899 */ /* 0x000fe200080006ff */
[----:B------:R-:W-:Y:S05]  /*57b0*/  @!P1 SEL R4, R29, R0, !P2 ;  /* 0x000000001d049207 */ /* 0x000fea0005000000 */
[----:B------:R-:W-:Y:S02]  /*57c0*/  @!P1 IMAD.IADD R0, R3, 0x1, -R4 ;  /* 0x0000000103009824 */ /* 0x000fe400078e0a04 */
[----:B------:R-:W-:Y:S02]  /*57d0*/  @!P1 IMAD.IADD R3, R4, 0x1, -R3 ;  /* 0x0000000104039824 */ /* 0x000fe400078e0a03 */
[----:B------:R-:W-:Y:S02]  /*57e0*/  @!P1 IMAD R29, R0, R10, R29 ;  /* 0x0000000a001d9224 */ /* 0x000fe400078e021d */
[----:B------:R-:W-:Y:S01]  /*57f0*/  @!P1 IMAD R27, R3, R12, R27 ;  /* 0x0000000c031b9224 */ /* 0x000fe200078e021b */
[----:B------:R-:W-:Y:S06]  /*5800*/  @!P0 BRA `(.L_x_88) ;  /* 0x00000000007c8947 */ /* 0x000fec0003800000 */
[----:B------:R-:W1:Y:S01]  /*5810*/  LDCU.64 UR8, c[0x4][0x80] ;  /* 0x01001000ff0877ac */ /* 0x000e620008000a00 */
[----:B------:R-:W-:Y:S01]  /*5820*/  MOV R16, 0x0 ;  /* 0x0000000000107802 */ /* 0x000fe20000000f00 */
[----:B------:R-:W-:Y:S02]  /*5830*/  HFMA2 R12, -RZ, RZ, 0, 5.9604644775390625e-08 ;  /* 0x00000001ff0c7431 */ /* 0x000fe400000001ff */
[----:B------:R-:W-:Y:S01]  /*5840*/  IMAD.MOV.U32 R8, RZ, RZ, 0x70 ;  /* 0x00000070ff087424 */ /* 0x000fe200078e00ff */
[----:B------:R2:W3:Y:S01]  /*5850*/  LDC.64 R14, c[0x4][R16] ;  /* 0x01000000100e7b82 */ /* 0x0004e20000000a00 */
[----:B------:R-:W4:Y:S01]  /*5860*/  LDCU.64 UR6, c[0x4][0x88] ;  /* 0x01001100ff0677ac */ /* 0x000f220008000a00 */
[----:B------:R-:W-:Y:S01]  /*5870*/  IMAD.MOV.U32 R13, RZ, RZ, RZ ;  /* 0x000000ffff0d7224 */ /* 0x000fe200078e00ff */
[----:B------:R-:W2:Y:S01]  /*5880*/  LDCU.64 UR4, c[0x4][0x8] ;  /* 0x01000100ff0477ac */ /* 0x000ea20008000a00 */
[----:B-1----:R-:W-:Y:S01]  /*5890*/  MOV R5, UR9 ;  /* 0x0000000900057c02 */ /* 0x002fe20008000f00 */
[----:B------:R-:W-:Y:S01]  /*58a0*/  IMAD.U32 R4, RZ, RZ, UR8 ;  /* 0x00000008ff047e24 */ /* 0x000fe2000f8e00ff */
[----:B----4-:R-:W-:Y:S01]  /*58b0*/  MOV R7, UR7 ;  /* 0x0000000700077c02 */ /* 0x010fe20008000f00 */
[----:B------:R-:W-:Y:S01]  /*58c0*/  IMAD.U32 R6, RZ, RZ, UR6 ;  /* 0x00000006ff067e24 */ /* 0x000fe2000f8e00ff */
[----:B--2---:R-:W-:Y:S01]  /*58d0*/  MOV R11, UR5 ;  /* 0x00000005000b7c02 */ /* 0x004fe20008000f00 */
[----:B------:R-:W-:Y:S02]  /*58e0*/  IMAD.U32 R10, RZ, RZ, UR4 ;  /* 0x00000004ff0a7e24 */ /* 0x000fe4000f8e00ff */
[----:B------:R-:W-:Y:S07]  /*58f0*/  LEPC R20, `(.L_x_89) ;  /* 0x000000001014794e */ /* 0x000fee0000000000 */
[----:B---3-5:R-:W-:Y:S05]  /*5900*/  CALL.ABS.NOINC R14 ;  /* 0x000000000e007343 */ /* 0x028fea0003c00000 */
.L_x_89:
[----:B------:R-:W1:Y:S01]  /*5910*/  LDCU.64 UR8, c[0x4][0x80] ;  /* 0x01001000ff0877ac */ /* 0x000e620008000a00 */
[----:B------:R-:W2:Y:S01]  /*5920*/  LDC.64 R16, c[0x4][R16] ;  /* 0x0100000010107b82 */ /* 0x000ea20000000a00 */
[----:B------:R-:W-:Y:S02]  /*5930*/  HFMA2 R12, -RZ, RZ, 0, 5.9604644775390625e-08 ;  /* 0x00000001ff0c7431 */ /* 0x000fe400000001ff */
[----:B------:R-:W-:Y:S02]  /*5940*/  IMAD.MOV.U32 R8, RZ, RZ, 0x70 ;  /* 0x00000070ff087424 */ /* 0x000fe400078e00ff */
[----:B------:R-:W-:Y:S01]  /*5950*/  IMAD.MOV.U32 R13, RZ, RZ, RZ ;  /* 0x000000ffff0d7224 */ /* 0x000fe200078e00ff */
[----:B------:R-:W3:Y:S01]  /*5960*/  LDCU.64 UR6, c[0x4][0x88] ;  /* 0x01001100ff0677ac */ /* 0x000ee20008000a00 */
[----:B------:R-:W4:Y:S01]  /*5970*/  LDCU.64 UR4, c[0x4][0x8] ;  /* 0x01000100ff0477ac */ /* 0x000f220008000a00 */
[----:B-1----:R-:W-:Y:S02]  /*5980*/  MOV R4, UR8 ;  /* 0x0000000800047c02 */ /* 0x002fe40008000f00 */
[----:B------:R-:W-:Y:S02]  /*5990*/  MOV R5, UR9 ;  /* 0x0000000900057c02 */ /* 0x000fe40008000f00 */
[----:B---3--:R-:W-:Y:S01]  /*59a0*/  MOV R7, UR7 ;  /* 0x0000000700077c02 */ /* 0x008fe20008000f00 */
[----:B------:R-:W-:Y:S01]  /*59b0*/  IMAD.U32 R6, RZ, RZ, UR6 ;  /* 0x00000006ff067e24 */ /* 0x000fe2000f8e00ff */
[----:B----4-:R-:W-:Y:S01]  /*59c0*/  MOV R11, UR5 ;  /* 0x00000005000b7c02 */ /* 0x010fe20008000f00 */
[----:B------:R-:W-:Y:S02]  /*59d0*/  IMAD.U32 R10, RZ, RZ, UR4 ;  /* 0x00000004ff0a7e24 */ /* 0x000fe4000f8e00ff */
[----:B------:R-:W-:Y:S07]  /*59e0*/  LEPC R20, `(.L_x_88) ;  /* 0x000000001014794e */ /* 0x000fee0000000000 */
[----:B--2---:R-:W-:Y:S05]  /*59f0*/  CALL.ABS.NOINC R16 ;  /* 0x0000000010007343 */ /* 0x004fea0003c00000 */
.L_x_88:
[----:B------:R-:W-:Y:S05]  /*5a00*/  BSYNC.RECONVERGENT B6 ;  /* 0x0000000000067941 */ /* 0x000fea0003800200 */
.L_x_87:
[----:B------:R-:W-:Y:S02]  /*5a10*/  ISETP.NE.U32.AND P0, PT, RZ, UR44, PT ;  /* 0x0000002cff007c0c */ /* 0x000fe4000bf05070 */
[C---:B------:R-:W-:Y:S02]  /*5a20*/  ISETP.NE.U32.AND P1, PT, R58.reuse, RZ, PT ;  /* 0x000000ff3a00720c */ /* 0x040fe40003f25070 */
[----:B------:R-:W-:Y:S02]  /*5a30*/  ISETP.NE.U32.AND P4, PT, R58, RZ, PT ;  /* 0x000000ff3a00720c */ /* 0x000fe40003f85070 */
[----:B------:R-:W-:Y:S02]  /*5a40*/  ISETP.NE.AND.EX P0, PT, RZ, UR45, PT, P0 ;  /* 0x0000002dff007c0c */ /* 0x000fe4000bf05300 */
[C---:B------:R-:W-:Y:S02]  /*5a50*/  ISETP.NE.AND.EX P1, PT, R59.reuse, RZ, PT, P1 ;  /* 0x000000ff3b00720c */ /* 0x040fe40003f25310 */
[----:B------:R-:W-:Y:S02]  /*5a60*/  ISETP.NE.AND.EX P4, PT, R59, RZ, P0, P4 ;  /* 0x000000ff3b00720c */ /* 0x000fe40000785340 */
[----:B------:R-:W-:Y:S02]  /*5a70*/  ISETP.NE.U32.AND P5, PT, R54, RZ, PT ;  /* 0x000000ff3600720c */ /* 0x000fe40003fa5070 */
[----:B------:R-:W-:Y:S02]  /*5a80*/  ISETP.NE.U32.AND P3, PT, RZ, UR44, PT ;  /* 0x0000002cff007c0c */ /* 0x000fe4000bf65070 */
[----:B------:R-:W-:Y:S02]  /*5a90*/  PLOP3.LUT P2, PT, PT, PT, PT, 0x8, 0x80 ;  /* 0x000000000080781c */ /* 0x000fe40003f4e170 */
[----:B------:R-:W-:Y:S02]  /*5aa0*/  ISETP.NE.AND.EX P5, PT, R55, RZ, PT, P5 ;  /* 0x000000ff3700720c */ /* 0x000fe40003fa5350 */
[----:B------:R-:W-:Y:S03]  /*5ab0*/  ISETP.NE.AND.EX P3, PT, RZ, UR45, PT, P3 ;  /* 0x0000002dff007c0c */ /* 0x000fe6000bf65330 */
[----:B------:R-:W-:Y:S01]  /*5ac0*/  @!P4 PLOP3.LUT P2, PT, P1, PT, PT, 0x80, 0x8 ;  /* 0x000000000008c81c */ /* 0x000fe20000f4f070 */
[----:B------:R-:W-:Y:S01]  /*5ad0*/  @!UPT UIADD3 URZ, UPT, UPT, URZ, URZ, URZ ;  /* 0x000000fffffff290 */ /* 0x000fe2000fffe0ff */
[----:B------:R-:W-:Y:S11]  /*5ae0*/  @!P1 BRA `(.L_x_90) ;  /* 0x00000000002c9947 */ /* 0x000ff60003800000 */
[----:B------:R-:W-:Y:S01]  /*5af0*/  ISETP.NE.U32.AND P0, PT, R56, RZ, PT ;  /* 0x000000ff3800720c */ /* 0x000fe20003f05070 */
[----:B------:R-:W-:Y:S03]  /*5b00*/  IMAD.MOV.U32 R63, RZ, RZ, 0x1 ;  /* 0x00000001ff3f7424 */ /* 0x000fe600078e00ff */
[----:B------:R-:W-:Y:S11]  /*5b10*/  ISETP.NE.AND.EX P0, PT, R57, RZ, PT, P0 ;  /* 0x000000ff3900720c */ /* 0x000ff60003f05300 */
[----:B------:R-:W-:Y:S02]  /*5b20*/  @!UPT UIADD3 URZ, UPT, UPT, URZ, URZ, URZ ;  /* 0x000000fffffff290 */ /* 0x000fe4000fffe0ff */
[----:B------:R-:W1:Y:S01]  /*5b30*/  @P0 LDC.64 R4, c[0x0][0xa88] ;  /* 0x0002a200ff040b82 */ /* 0x000e620000000a00 */
[----:B------:R-:W-:Y:S04]  /*5b40*/  @P0 IMAD R0, R58, UR36, RZ ;  /* 0x000000243a000c24 */ /* 0x000fe8000f8e02ff */
[----:B-1----:R-:W-:Y:S04]  /*5b50*/  @P0 IMAD.WIDE R4, R0, 0x4, R4 ;  /* 0x0000000400040825 */ /* 0x002fe800078e0204 */
[----:B------:R-:W-:Y:S01]  /*5b60*/  HFMA2 R0, -RZ, RZ, 0, 5.9604644775390625e-08 ;  /* 0x00000001ff007431 */ /* 0x000fe200000001ff */
[----:B-----5:R1:W5:Y:S04]  /*5b70*/  @P0 LDG.E R35, desc[UR38][R4.64] ;  /* 0x0000002604230981 */ /* 0x020368000c1e1900 */
[----:B------:R-:W-:Y:S01]  /*5b80*/  @!P0 PRMT R63, R0, 0x7610, R63 ;  /* 0x00007610003f8816 */ /* 0x000fe2000000003f */
[----:B-1----:R-:W2:Y:S06]  /*5b90*/  @!P0 LDC R35, c[0x0][0xa80] ;  /* 0x0002a000ff238b82 */ /* 0x002eac0000000800 */
.L_x_90:
[----:B------:R-:W-:Y:S05]  /*5ba0*/  @!P5 BRA `(.L_x_91) ;  /* 0x000000000020d947 */ /* 0x000fea0003800000 */
[----:B------:R-:W-:Y:S04]  /*5bb0*/  ISETP.NE.U32.AND P0, PT, R52, RZ, PT ;  /* 0x000000ff3400720c */ /* 0x000fe80003f05070 */
[----:B------:R-:W-:Y:S11]  /*5bc0*/  ISETP.NE.AND.EX P0, PT, R53, RZ, PT, P0 ;  /* 0x000000ff3500720c */ /* 0x000ff60003f05300 */
[----:B------:R-:W-:Y:S02]  /*5bd0*/  @!UPT UIADD3 URZ, UPT, UPT, URZ, URZ, URZ ;  /* 0x000000fffffff290 */ /* 0x000fe4000fffe0ff */
[----:B------:R-:W1:Y:S01]  /*5be0*/  @P0 LDC.64 R4, c[0x0][0xaa8] ;  /* 0x0002aa00ff040b82 */ /* 0x000e620000000a00 */
[----:B------:R-:W-:Y:S04]  /*5bf0*/  @P0 IMAD R0, R54, UR36, RZ ;  /* 0x0000002436000c24 */ /* 0x000fe8000f8e02ff */
[----:B-1----:R-:W-:Y:S05]  /*5c00*/  @P0 IMAD.WIDE R4, R0, 0x4, R4 ;  /* 0x0000000400040825 */ /* 0x002fea00078e0204 */
[----:B-----5:R1:W5:Y:S02]  /*5c10*/  @P0 LDG.E R32, desc[UR38][R4.64] ;  /* 0x0000002604200981 */ /* 0x020364000c1e1900 */
[----:B-1----:R-:W3:Y:S02]  /*5c20*/  @!P0 LDC R32, c[0x0][0xaa0] ;  /* 0x0002a800ff208b82 */ /* 0x002ee40000000800 */
.L_x_91:
[----:B--2--5:R-:W-:Y:S01]  /*5c30*/  FSETP.NEU.AND P0, PT, R35, RZ, PT ;  /* 0x000000ff2300720b */ /* 0x024fe20003f0d000 */
[----:B------:R-:W-:Y:S01]  /*5c40*/  BSSY B1, `(.L_x_92) ;  /* 0x0000046000017945 */ /* 0x000fe20003800000 */
[----:B------:R-:W-:Y:S01]  /*5c50*/  SEL R4, RZ, 0xffffffff, P3 ;  /* 0xffffffffff047807 */ /* 0x000fe20001800000 */
[----:B------:R-:W-:Y:S01]  /*5c60*/  IMAD.MOV.U32 R85, RZ, RZ, 0x1 ;  /* 0x00000001ff557424 */ /* 0x000fe200078e00ff */
[----:B------:R-:W-:Y:S01]  /*5c70*/  @!P4 LOP3.LUT P3, RZ, R63, 0xff, RZ, 0xc0, !PT ;  /* 0x000000ff3fffc812 */ /* 0x000fe2000786c0ff */
[----:B------:R-:W-:Y:S01]  /*5c80*/  IMAD R33, R30, 0x40, R31 ;  /* 0x000000401e217824 */ /* 0x000fe200078e021f */
[----:B------:R-:W-:Y:S01]  /*5c90*/  @!P4 SEL R3, RZ, 0xffffffff, P0 ;  /* 0xffffffffff03c807 */ /* 0x000fe20000000000 */
[----:B------:R-:W-:Y:S01]  /*5ca0*/  IMAD.IADD R82, R75, 0x1, R74 ;  /* 0x000000014b527824 */ /* 0x000fe200078e024a */
[----:B------:R-:W-:Y:S01]  /*5cb0*/  LOP3.LUT R72, R72, 0x1, RZ, 0x3c, !PT ;  /* 0x0000000148487812 */ /* 0x000fe200078e3cff */
[----:B------:R-:W-:Y:S01]  /*5cc0*/  IMAD.IADD R78, R74, 0x1, R73 ;  /* 0x000000014a4e7824 */ /* 0x000fe200078e0249 */
[----:B------:R-:W-:Y:S01]  /*5cd0*/  @P2 SEL R3, R4, R3, !P3 ;  /* 0x0000000304032207 */ /* 0x000fe20005800000 */
[----:B------:R-:W-:Y:S01]  /*5ce0*/  IMAD.MOV.U32 R84, RZ, RZ, RZ ;  /* 0x000000ffff547224 */ /* 0x000fe200078e00ff */
[----:B------:R-:W-:Y:S01]  /*5cf0*/  LEA R83, R30, UR46, 0x3 ;  /* 0x0000002e1e537c11 */ /* 0x000fe2000f8e18ff */
[----:B------:R-:W-:Y:S01]  /*5d00*/  IMAD.MOV.U32 R50, RZ, RZ, RZ ;  /* 0x000000ffff327224 */ /* 0x000fe200078e00ff */
[----:B------:R-:W-:Y:S02]  /*5d10*/  @!P4 LOP3.LUT R3, R3, 0x1, RZ, 0xc0, !PT ;  /* 0x000000010303c812 */ /* 0x000fe400078ec0ff */
[----:B------:R-:W-:Y:S02]  /*5d20*/  CS2R R48, SRZ ;  /* 0x0000000000307805 */ /* 0x000fe4000001ff00 */
[----:B------:R-:W-:Y:S02]  /*5d30*/  SHF.L.U32 R0, R71, 0x1f, RZ ;  /* 0x0000001f47007819 */ /* 0x000fe400000006ff */
[----:B------:R-:W-:Y:S02]  /*5d40*/  CS2R R46, SRZ ;  /* 0x00000000002e7805 */ /* 0x000fe4000001ff00 */
[----:B------:R-:W-:Y:S02]  /*5d50*/  ISETP.NE.U32.OR P5, PT, R3, 0x1, P4 ;  /* 0x000000010300780c */ /* 0x000fe400027a5470 */
[----:B------:R-:W-:Y:S02]  /*5d60*/  CS2R R44, SRZ ;  /* 0x00000000002c7805 */ /* 0x000fe4000001ff00 */
[----:B------:R-:W-:Y:S02]  /*5d70*/  LOP3.LUT P4, R79, R63, 0xff, RZ, 0xc0, !PT ;  /* 0x000000ff3f4f7812 */ /* 0x000fe4000788c0ff */
[----:B------:R-:W-:Y:S02]  /*5d80*/  CS2R R42, SRZ ;  /* 0x00000000002a7805 */ /* 0x000fe4000001ff00 */
[----:B------:R-:W-:Y:S02]  /*5d90*/  SEL R3, RZ, 0xffffffff, P0 ;  /* 0xffffffffff037807 */ /* 0x000fe40000000000 */
[----:B------:R-:W-:Y:S02]  /*5da0*/  CS2R R40, SRZ ;  /* 0x0000000000287805 */ /* 0x000fe4000001ff00 */
[----:B------:R-:W-:Y:S02]  /*5db0*/  P2R R81, PR, RZ, 0x20 ;  /* 0x00000020ff517803 */ /* 0x000fe40000000000 */
[----:B------:R-:W-:Y:S02]  /*5dc0*/  CS2R R38, SRZ ;  /* 0x0000000000267805 */ /* 0x000fe4000001ff00 */
[----:B------:R-:W-:Y:S02]  /*5dd0*/  @P1 SEL R3, R4, R3, !P4 ;  /* 0x0000000304031207 */ /* 0x000fe40006000000 */
[----:B------:R-:W-:Y:S01]  /*5de0*/  CS2R R36, SRZ ;  /* 0x0000000000247805 */ /* 0x000fe2000001ff00 */
[----:B------:R-:W-:Y:S01]  /*5df0*/  IMAD.MOV.U32 R34, RZ, RZ, RZ ;  /* 0x000000ffff227224 */ /* 0x000fe200078e00ff */
[----:B------:R-:W-:Y:S02]  /*5e00*/  LOP3.LUT R3, R3, 0x1, RZ, 0xc0, !PT ;  /* 0x0000000103037812 */ /* 0x000fe400078ec0ff */
[----:B------:R-:W-:Y:S02]  /*5e10*/  @P5 SHF.L.U32 R5, R72, 0x1f, RZ ;  /* 0x0000001f48055819 */ /* 0x000fe400000006ff */
[----:B------:R-:W-:Y:S02]  /*5e20*/  ISETP.NE.U32.AND P0, PT, R3, 0x1, PT ;  /* 0x000000010300780c */ /* 0x000fe40003f05070 */
[----:B------:R-:W1:Y:S02]  /*5e30*/  @P5 SYNCS.PHASECHK.TRANS64.TRYWAIT P3, [UR46+0xa0], R5 ;  /* 0x0000a005ff0055a7 */ /* 0x000e64000806112e */
[----:B------:R-:W-:Y:S01]  /*5e40*/  P2R R86, PR, RZ, 0x1 ;  /* 0x00000001ff567803 */ /* 0x000fe20000000000 */
[----:B------:R2:W4:Y:S01]  /*5e50*/  SYNCS.PHASECHK.TRANS64.TRYWAIT P2, [R83+URZ+0x110], R0 ;  /* 0x00011000530075a7 */ /* 0x00052200080411ff */
[----:B-1----:R-:W-:Y:S01]  /*5e60*/  @P5 SEL R85, RZ, 0x1, !P3 ;  /* 0x00000001ff555807 */ /* 0x002fe20005800000 */
[----:B--2---:R-:W-:Y:S06]  /*5e70*/  @!P5 BRA `(.L_x_93) ;  /* 0x000000000088d947 */ /* 0x004fec0003800000 */
[----:B------:R-:W-:Y:S01]  /*5e80*/  IMAD.MOV.U32 R34, RZ, RZ, RZ ;  /* 0x000000ffff227224 */ /* 0x000fe200078e00ff */
[----:B------:R-:W-:Y:S01]  /*5e90*/  ISETP.NE.AND P0, PT, R85, RZ, PT ;  /* 0x000000ff5500720c */ /* 0x000fe20003f05270 */
[----:B------:R-:W-:Y:S01]  /*5ea0*/  BSSY B0, `(.L_x_94) ;  /* 0x000000c000007945 */ /* 0x000fe20003800000 */
[----:B------:R-:W-:Y:S02]  /*5eb0*/  CS2R R36, SRZ ;  /* 0x0000000000247805 */ /* 0x000fe4000001ff00 */
[----:B------:R-:W-:Y:S02]  /*5ec0*/  CS2R R38, SRZ ;  /* 0x0000000000267805 */ /* 0x000fe4000001ff00 */
[----:B------:R-:W-:Y:S02]  /*5ed0*/  CS2R R40, SRZ ;  /* 0x0000000000287805 */ /* 0x000fe4000001ff00 */
[----:B------:R-:W-:Y:S02]  /*5ee0*/  CS2R R42, SRZ ;  /* 0x00000000002a7805 */ /* 0x000fe4000001ff00 */
[----:B------:R-:W-:Y:S02]  /*5ef0*/  CS2R R44, SRZ ;  /* 0x00000000002c7805 */ /* 0x000fe4000001ff00 */
[----:B------:R-:W-:Y:S02]  /*5f00*/  CS2R R46, SRZ ;  /* 0x00000000002e7805 */ /* 0x000fe4000001ff00 */
[----:B------:R-:W-:Y:S01]  /*5f10*/  CS2R R48, SRZ ;  /* 0x0000000000307805 */ /* 0x000fe2000001ff00 */
[----:B------:R-:W-:Y:S06]  /*5f20*/  @P0 BRA `(.L_x_95) ;  /* 0x00000000000c0947 */ /* 0x000fec0003800000 */
[----:B------:R-:W-:Y:S04]  /*5f30*/  SHF.L.U32 R4, R72, 0x1f, RZ ;  /* 0x0000001f48047819 */ /* 0x000fe800000006ff */
[----:B------:R-:W1:Y:S02]  /*5f40*/  SYNCS.PHASECHK.TRANS64.TRYWAIT P0, [UR46+0xa0], R4 ;  /* 0x0000a004ff0075a7 */ /* 0x000e64000800112e */
[----:B-1----:R-:W-:Y:S05]  /*5f50*/  @!P0 BRA `(.L_x_96) ;  /* 0x00000034002c8947 */ /* 0x002fea0003800000 */
.L_x_95:
[----:B------:R-:W-:Y:S05]  /*5f60*/  BSYNC B0 ;  /* 0x0000000000007941 */ /* 0x000fea0003800000 */
.L_x_94:
[----:B------:R-:W-:Y:S01]  /*5f70*/  ISETP.NE.AND P0, PT, R86, RZ, PT ;  /* 0x000000ff5600720c */ /* 0x000fe20003f05270 */
[----:B------:R-:W-:Y:S11]  /*5f80*/  HFMA2 R84, -RZ, RZ, 0, 5.9604644775390625e-08 ;  /* 0x00000001ff547431 */ /* 0x000ff600000001ff */
[----:B------:R-:W-:Y:S01]  /*5f90*/  @!UPT UIADD3 URZ, UPT, UPT, URZ, URZ, URZ ;  /* 0x000000fffffff290 */ /* 0x000fe2000fffe0ff */
[----:B------:R2:W1:Y:S04]  /*5fa0*/  @P0 LDS R50, [R78+0x600] ;  /* 0x000600004e320984 */ /* 0x0004680000000800 */
[----:B------:R2:W1:Y:S04]  /*5fb0*/  @P0 LDS R34, [R75] ;  /* 0x000000004b220984 */ /* 0x0004680000000800 */
[----:B------:R2:W1:Y:S04]  /*5fc0*/  @P0 LDS R36, [R82] ;  /* 0x0000000052240984 */ /* 0x0004680000000800 */
[----:B------:R2:W1:Y:S04]  /*5fd0*/  @P0 LDS R37, [R73] ;  /* 0x0000000049250984 */ /* 0x0004680000000800 */
[----:B------:R2:W1:Y:S04]  /*5fe0*/  @P0 LDS R38, [R78] ;  /* 0x000000004e260984 */ /* 0x0004680000000800 */
[----:B------:R2:W1:Y:S04]  /*5ff0*/  @P0 LDS R39, [R75+0x200] ;  /* 0x000200004b270984 */ /* 0x0004680000000800 */
        /* <DEDUP_REMOVED lines=9> */
[----:B------:R2:W1:Y:S02]  /*6090*/  @P0 LDS R49, [R73+0x600] ;  /* 0x0006000049310984 */ /* 0x0004640000000800 */
.L_x_93:
[----:B------:R-:W-:Y:S05]  /*60a0*/  BSYNC B1 ;  /* 0x0000000000017941 */ /* 0x000fea0003800000 */
.L_x_92:
[----:B-1----:R-:W-:Y:S04]  /*60b0*/  SHF.R.U32.HI R4, RZ, 0x15, R33 ;  /* 0x00000015ff047819 */ /* 0x002fe80000011621 */
[----:B------:R-:W-:Y:S01]  /*60c0*/  LOP3.LUT P0, RZ, R4, 0x3, R67, 0x48, !PT ;  /* 0x0000000304ff7812 */ /* 0x000fe20007804843 */
[----:B------:R-:W-:Y:S01]  /*60d0*/  @!UPT UIADD3 URZ, UPT, UPT, URZ, URZ, URZ ;  /* 0x000000fffffff290 */ /* 0x000fe2000fffe0ff */
[----:B----4-:R-:W-:Y:S11]  /*60e0*/  @P2 BRA `(.L_x_97) ;  /* 0x0000000000082947 */ /* 0x010ff60003800000 */
[----:B------:R-:W1:Y:S02]  /*60f0*/  SYNCS.PHASECHK.TRANS64.TRYWAIT P1, [R83+URZ+0x110], R0 ;  /* 0x00011000530075a7 */ /* 0x000e6400080211ff */
[----:B-1----:R-:W-:Y:S05]  /*6100*/  @!P1 BRA `(.L_x_98) ;  /* 0x0000003000d89947 */ /* 0x002fea0003800000 */
.L_x_97:
[----:B------:R-:W-:Y:S05]  /*6110*/  @!P0 BRA `(.L_x_99) ;  /* 0x0000000000408947 */ /* 0x000fea0003800000 */
[----:B------:R-:W4:Y:S01]  /*6120*/  LDCU.64 UR8, c[0x4][0x70] ;  /* 0x01000e00ff0877ac */ /* 0x000f220008000a00 */
[----:B------:R-:W-:Y:S01]  /*6130*/  MOV R15, 0x0 ;  /* 0x00000000000f7802 */ /* 0x000fe20000000f00 */
[----:B------:R-:W-:Y:S02]  /*6140*/  HFMA2 R12, -RZ, RZ, 0, 5.9604644775390625e-08 ;  /* 0x00000001ff0c7431 */ /* 0x000fe400000001ff */
[----:B------:R-:W-:Y:S02]  /*6150*/  IMAD.MOV.U32 R8, RZ, RZ, 0x192 ;  /* 0x00000192ff087424 */ /* 0x000fe400078e00ff */
[----:B------:R-:W-:Y:S01]  /*6160*/  IMAD.MOV.U32 R13, RZ, RZ, RZ ;  /* 0x000000ffff0d7224 */ /* 0x000fe200078e00ff */
[----:B------:R-:W5:Y:S01]  /*6170*/  LDCU.64 UR6, c[0x4][0x78] ;  /* 0x01000f00ff0677ac */ /* 0x000f620008000a00 */
[----:B------:R-:W1:Y:S01]  /*6180*/  LDC.64 R14, c[0x4][R15] ;  /* 0x010000000f0e7b82 */ /* 0x000e620000000a00 */
[----:B------:R-:W2:Y:S01]  /*6190*/  LDCU.64 UR4, c[0x4][0x10] ;  /* 0x01000200ff0477ac */ /* 0x000ea20008000a00 */
[----:B----4-:R-:W-:Y:S01]  /*61a0*/  MOV R5, UR9 ;  /* 0x0000000900057c02 */ /* 0x010fe20008000f00 */
[----:B------:R-:W-:Y:S01]  /*61b0*/  IMAD.U32 R4, RZ, RZ, UR8 ;  /* 0x00000008ff047e24 */ /* 0x000fe2000f8e00ff */
[----:B-----5:R-:W-:Y:S01]  /*61c0*/  MOV R7, UR7 ;  /* 0x0000000700077c02 */ /* 0x020fe20008000f00 */
[----:B------:R-:W-:Y:S01]  /*61d0*/  IMAD.U32 R6, RZ, RZ, UR6 ;  /* 0x00000006ff067e24 */ /* 0x000fe2000f8e00ff */
[----:B--2---:R-:W-:Y:S01]  /*61e0*/  MOV R11, UR5 ;  /* 0x00000005000b7c02 */ /* 0x004fe20008000f00 */
[----:B------:R-:W-:Y:S02]  /*61f0*/  IMAD.U32 R10, RZ, RZ, UR4 ;  /* 0x00000004ff0a7e24 */ /* 0x000fe4000f8e00ff */
[----:B------:R-:W-:Y:S07]  /*6200*/  LEPC R20, `(.L_x_99) ;  /* 0x000000001014794e */ /* 0x000fee0000000000 */
[----:B-1-3--:R-:W-:Y:S05]  /*6210*/  CALL.ABS.NOINC R14 ;  /* 0x000000000e007343 */ /* 0x00afea0003c00000 */
.L_x_99:
[----:B------:R-:W-:Y:S05]  /*6220*/  WARPSYNC.ALL ;  /* 0x0000000000007948 */ /* 0x000fea0003800000 */
[----:B------:R-:W-:Y:S01]  /*6230*/  R2UR UR4, R33 ;  /* 0x00000000210472ca */ /* 0x000fe200000e0000 */
[----:B------:R-:W-:Y:S01]  /*6240*/  BSSY.RECONVERGENT B0, `(.L_x_100) ;  /* 0x0000053000007945 */ /* 0x000fe20003800200 */
[----:B------:R-:W-:Y:S11]  /*6250*/  ISETP.NE.AND P0, PT, R76, RZ, PT ;  /* 0x000000ff4c00720c */ /* 0x000ff60003f05270 */
[----:B------:R-:W3:Y:S02]  /*6260*/  LDTM.x16 R4, tmem[UR4] ;  /* 0x00000004000479ee */ /* 0x000ee40008240000 */
[C---:B---3--:R-:W-:Y:S01]  /*6270*/  FMUL R4, R32.reuse, R4 ;  /* 0x0000000420047220 */ /* 0x048fe20000400000 */
[C---:B------:R-:W-:Y:S01]  /*6280*/  FMUL R5, R32.reuse, R5 ;  /* 0x0000000520057220 */ /* 0x040fe20000400000 */
[C---:B------:R-:W-:Y:S01]  /*6290*/  FMUL R6, R32.reuse, R6 ;  /* 0x0000000620067220 */ /* 0x040fe20000400000 */
[C---:B------:R-:W-:Y:S01]  /*62a0*/  FMUL R7, R32.reuse, R7 ;  /* 0x0000000720077220 */ /* 0x040fe20000400000 */
[C---:B------:R-:W-:Y:S01]  /*62b0*/  FFMA R4, R35.reuse, R34, R4 ;  /* 0x0000002223047223 */ /* 0x040fe20000000004 */
[C---:B------:R-:W-:Y:S01]  /*62c0*/  FFMA R5, R35.reuse, R36, R5 ;  /* 0x0000002423057223 */ /* 0x040fe20000000005 */
[C---:B------:R-:W-:Y:S01]  /*62d0*/  FFMA R6, R35.reuse, R37, R6 ;  /* 0x0000002523067223 */ /* 0x040fe20000000006 */
[C---:B------:R-:W-:Y:S01]  /*62e0*/  FFMA R7, R35.reuse, R38, R7 ;  /* 0x0000002623077223 */ /* 0x040fe20000000007 */
[C---:B------:R-:W-:Y:S01]  /*62f0*/  FMUL R8, R32.reuse, R8 ;  /* 0x0000000820087220 */ /* 0x040fe20000400000 */
[----:B------:R3:W-:Y:S01]  /*6300*/  STS [R75], R4 ;  /* 0x000000044b007388 */ /* 0x0007e20000000800 */
[C---:B------:R-:W-:Y:S01]  /*6310*/  FMUL R9, R32.reuse, R9 ;  /* 0x0000000920097220 */ /* 0x040fe20000400000 */
[C---:B------:R-:W-:Y:S01]  /*6320*/  FMUL R10, R32.reuse, R10 ;  /* 0x0000000a200a7220 */ /* 0x040fe20000400000 */
[C---:B------:R-:W-:Y:S01]  /*6330*/  FFMA R8, R35.reuse, R39, R8 ;  /* 0x0000002723087223 */ /* 0x040fe20000000008 */
[----:B------:R3:W-:Y:S01]  /*6340*/  STS [R82], R5 ;  /* 0x0000000552007388 */ /* 0x0007e20000000800 */
        /* <DEDUP_REMOVED lines=11> */
[----:B------:R3:W-:Y:S01]  /*6400*/  STS [R75+0x200], R8 ;  /* 0x000200084b007388 */ /* 0x0007e20000000800 */
[C---:B------:R-:W-:Y:S01]  /*6410*/  FMUL R15, R32.reuse, R15 ;  /* 0x0000000f200f7220 */ /* 0x040fe20000400000 */
[C---:B------:R-:W-:Y:S01]  /*6420*/  FMUL R16, R32.reuse, R16 ;  /* 0x0000001020107220 */ /* 0x040fe20000400000 */
[C---:B------:R-:W-:Y:S01]  /*6430*/  FFMA R14, R35.reuse, R45, R14 ;  /* 0x0000002d230e7223 */ /* 0x040fe2000000000e */
[----:B------:R3:W-:Y:S01]  /*6440*/  STS [R82+0x200], R9 ;  /* 0x0002000952007388 */ /* 0x0007e20000000800 */
[C---:B------:R-:W-:Y:S01]  /*6450*/  FFMA R15, R35.reuse, R46, R15 ;  /* 0x0000002e230f7223 */ /* 0x040fe2000000000f */
[C---:B------:R-:W-:Y:S01]  /*6460*/  FFMA R16, R35.reuse, R47, R16 ;  /* 0x0000002f23107223 */ /* 0x040fe20000000010 */
[C---:B------:R-:W-:Y:S01]  /*6470*/  FMUL R17, R32.reuse, R17 ;  /* 0x0000001120117220 */ /* 0x040fe20000400000 */
[----:B------:R3:W-:Y:S01]  /*6480*/  STS [R73+0x200], R10 ;  /* 0x0002000a49007388 */ /* 0x0007e20000000800 */
[C---:B------:R-:W-:Y:S01]  /*6490*/  FMUL R18, R32.reuse, R18 ;  /* 0x0000001220127220 */ /* 0x040fe20000400000 */
[----:B------:R-:W-:Y:S01]  /*64a0*/  FMUL R19, R32, R19 ;  /* 0x0000001320137220 */ /* 0x000fe20000400000 */
[C---:B------:R-:W-:Y:S01]  /*64b0*/  FFMA R17, R35.reuse, R48, R17 ;  /* 0x0000003023117223 */ /* 0x040fe20000000011 */
[----:B------:R3:W-:Y:S01]  /*64c0*/  STS [R78+0x200], R11 ;  /* 0x0002000b4e007388 */ /* 0x0007e20000000800 */
[C---:B------:R-:W-:Y:S01]  /*64d0*/  FFMA R18, R35.reuse, R49, R18 ;  /* 0x0000003123127223 */ /* 0x040fe20000000012 */
[----:B------:R-:W-:Y:S02]  /*64e0*/  FFMA R19, R35, R50, R19 ;  /* 0x0000003223137223 */ /* 0x000fe40000000013 */
[----:B------:R3:W-:Y:S04]  /*64f0*/  STS [R75+0x400], R12 ;  /* 0x0004000c4b007388 */ /* 0x0007e80000000800 */
[----:B------:R3:W-:Y:S04]  /*6500*/  STS [R82+0x400], R13 ;  /* 0x0004000d52007388 */ /* 0x0007e80000000800 */
[----:B------:R3:W-:Y:S04]  /*6510*/  STS [R73+0x400], R14 ;  /* 0x0004000e49007388 */ /* 0x0007e80000000800 */
[----:B------:R3:W-:Y:S04]  /*6520*/  STS [R78+0x400], R15 ;  /* 0x0004000f4e007388 */ /* 0x0007e80000000800 */
[----:B------:R3:W-:Y:S04]  /*6530*/  STS [R75+0x600], R16 ;  /* 0x000600104b007388 */ /* 0x0007e80000000800 */
[----:B------:R3:W-:Y:S04]  /*6540*/  STS [R82+0x600], R17 ;  /* 0x0006001152007388 */ /* 0x0007e80000000800 */
[----:B------:R3:W-:Y:S04]  /*6550*/  STS [R73+0x600], R18 ;  /* 0x0006001249007388 */ /* 0x0007e80000000800 */
[----:B------:R3:W-:Y:S01]  /*6560*/  STS [R78+0x600], R19 ;  /* 0x000600134e007388 */ /* 0x0007e20000000800 */
[----:B------:R-:W-:Y:S01]  /*6570*/  @!PT LDS RZ, [RZ] ;  /* 0x00000000fffff984 */ /* 0x000fe20000000800 */
[----:B------:R-:W-:Y:S01]  /*6580*/  @!PT LDS RZ, [RZ] ;  /* 0x00000000fffff984 */ /* 0x000fe20000000800 */
[----:B------:R-:W-:Y:S01]  /*6590*/  @!PT LDS RZ, [RZ] ;  /* 0x00000000fffff984 */ /* 0x000fe20000000800 */
[----:B------:R-:W-:Y:S01]  /*65a0*/  @!PT LDS RZ, [RZ] ;  /* 0x00000000fffff984 */ /* 0x000fe20000000800 */
[----:B------:R4:W-:Y:S06]  /*65b0*/  MEMBAR.ALL.CTA ;  /* 0x0000000000007992 */ /* 0x0009ec0000008000 */
[----:B----4-:R-:W4:Y:S02]  /*65c0*/  FENCE.VIEW.ASYNC.S ;  /* 0x00000000000073c6 */ /* 0x010f240000000000 */
[----:B----4-:R-:W-:Y:S06]  /*65d0*/  BAR.SYNC.DEFER_BLOCKING 0x1, 0x80 ;  /* 0x0042000000007b1d */ /* 0x010fec0000010000 */
[----:B------:R-:W-:Y:S05]  /*65e0*/  @P0 BRA `(.L_x_101) ;  /* 0x0000000000600947 */ /* 0x000fea0003800000 */
[----:B------:R-:W-:Y:S02]  /*65f0*/  UIADD3 UR4, UPT, UPT, UR46, 0x200, URZ ;  /* 0x000002002e047890 */ /* 0x000fe4000fffe0ff */
[----:B------:R-:W-:Y:S01]  /*6600*/  UIADD3 UR16, UP0, UPT, UR50, 0x880, URZ ;  /* 0x0000088032107890 */ /* 0x000fe2000ff1e0ff */
[----:B------:R-:W-:Y:S01]  /*6610*/  UMOV UR43, UR36 ;  /* 0x00000024002b7c82 */ /* 0x000fe20008000000 */
[----:B------:R-:W-:Y:S02]  /*6620*/  UIADD3 UR13, UPT, UPT, UR41, 0x20, URZ ;  /* 0x00000020290d7890 */ /* 0x000fe4000fffe0ff */
[----:B------:R-:W-:Y:S01]  /*6630*/  MOV R68, UR4 ;  /* 0x0000000400447c02 */ /* 0x000fe20008000f00 */
[----:B------:R-:W-:Y:S02]  /*6640*/  UIADD3.X UR17, UPT, UPT, URZ, UR51, URZ, UP0, !UPT ;  /* 0x00000033ff117290 */ /* 0x000fe400087fe4ff */
[----:B------:R-:W-:Y:S01]  /*6650*/  UIADD3 UR12, UPT, UPT, UR46, 0xa00, URZ ;  /* 0x00000a002e0c7890 */ /* 0x000fe2000fffe0ff */
[----:B------:R-:W-:Y:S01]  /*6660*/  R2UR UR40, R68 ;  /* 0x00000000442872ca */ /* 0x000fe200000e0000 */
[----:B------:R-:W-:Y:S01]  /*6670*/  UMOV UR14, UR42 ;  /* 0x0000002a000e7c82 */ /* 0x000fe20008000000 */
[----:B------:R-:W-:Y:S01]  /*6680*/  UMOV UR15, UR36 ;  /* 0x00000024000f7c82 */ /* 0x000fe20008000000 */
[----:B------:R-:W-:Y:S02]  /*6690*/  UIADD3 UR9, UPT, UPT, UR41, 0x40, URZ ;  /* 0x0000004029097890 */ /* 0x000fe4000fffe0ff */
[----:B------:R-:W-:Y:S01]  /*66a0*/  UIADD3 UR8, UPT, UPT, UR46, 0x1200, URZ ;  /* 0x000012002e087890 */ /* 0x000fe2000fffe0ff */
[----:B------:R-:W-:Y:S01]  /*66b0*/  UMOV UR10, UR42 ;  /* 0x0000002a000a7c82 */ /* 0x000fe20008000000 */
[----:B------:R-:W-:Y:S01]  /*66c0*/  UMOV UR11, UR36 ;  /* 0x00000024000b7c82 */ /* 0x000fe20008000000 */
[----:B------:R-:W-:Y:S02]  /*66d0*/  UIADD3 UR5, UPT, UPT, UR41, 0x60, URZ ;  /* 0x0000006029057890 */ /* 0x000fe4000fffe0ff */
[----:B------:R-:W-:Y:S03]  /*66e0*/  UIADD3 UR4, UPT, UPT, UR46, 0x1a00, URZ ;  /* 0x00001a002e047890 */ /* 0x000fe6000fffe0ff */
[----:B------:R4:W-:Y:S01]  /*66f0*/  UTMASTG.3D [UR40], [UR16] ;  /* 0x00000028100073b5 */ /* 0x0009e20008010000 */
[----:B------:R-:W-:Y:S01]  /*6700*/  UMOV UR6, UR42 ;  /* 0x0000002a00067c82 */ /* 0x000fe20008000000 */
[----:B------:R-:W-:Y:S01]  /*6710*/  UMOV UR7, UR36 ;  /* 0x0000002400077c82 */ /* 0x000fe20008000000 */
[----:B------:R4:W-:Y:S01]  /*6720*/  UTMASTG.3D [UR12], [UR16] ;  /* 0x0000000c100073b5 */ /* 0x0009e20008010000 */
[----:B------:R4:W-:Y:S02]  /*6730*/  UTMASTG.3D [UR8], [UR16] ;  /* 0x00000008100073b5 */ /* 0x0009e40008010000 */
[----:B------:R4:W-:Y:S01]  /*6740*/  UTMASTG.3D [UR4], [UR16] ;  /* 0x00000004100073b5 */ /* 0x0009e20008010000 */
[----:B------:R0:W-:Y:S01]  /*6750*/  UTMACMDFLUSH ;  /* 0x00000000000079b7 */ /* 0x0001e20000000000 */
[----:B----4-:R-:W-:Y:S04]  /*6760*/  DEPBAR.LE SB0, 0x1 ;  /* 0x000080400000791a */ /* 0x010fe80000000000 */
.L_x_101:
[----:B------:R-:W-:Y:S05]  /*6770*/  BSYNC.RECONVERGENT B0 ;  /* 0x0000000000007941 */ /* 0x000fea0003800200 */
.L_x_100:
[----:B------:R-:W-:Y:S01]  /*6780*/  BAR.SYNC.DEFER_BLOCKING 0x1, 0x80 ;  /* 0x0042000000007b1d */ /* 0x000fe20000010000 */
[----:B------:R-:W-:Y:S01]  /*6790*/  ISETP.NE.AND P1, PT, R81, RZ, PT ;  /* 0x000000ff5100720c */ /* 0x000fe20003f25270 */
[----:B------:R-:W-:Y:S01]  /*67a0*/  UISETP.NE.AND UP0, UPT, UR47, URZ, UPT ;  /* 0x000000ff2f00728c */ /* 0x000fe2000bf05270 */
[----:B------:R-:W-:Y:S11]  /*67b0*/  LEA R3, R84, UR46, 0x3 ;  /* 0x0000002e54037c11 */ /* 0x000ff6000f8e18ff */
[----:B---3--:R-:W-:Y:S01]  /*67c0*/  @P1 SHF.L.U32 R4, R72, 0x1f, RZ ;  /* 0x0000001f48041819 */ /* 0x008fe200000006ff */
[----:B------:R-:W-:Y:S06]  /*67d0*/  BRA.U !UP0, `(.L_x_102) ;  /* 0x0000000108247547 */ /* 0x000fec000b800000 */
[----:B------:R-:W-:Y:S01]  /*67e0*/  IMAD.U32 R5, RZ, RZ, UR48 ;  /* 0x00000030ff057e24 */ /* 0x000fe2000f8e00ff */
[----:B-1----:R-:W-:Y:S01]  /*67f0*/  MOV R0, UR37 ;  /* 0x0000002500007c02 */ /* 0x002fe20008000f00 */
[----:B------:R-:W-:Y:S03]  /*6800*/  UIADD3 UR48, UPT, UPT, UR48, 0x1, URZ ;  /* 0x0000000130307890 */ /* 0x000fe6000fffe0ff */
[----:B------:R-:W-:Y:S01]  /*6810*/  @P1 LEA R5, R5, UR46, 0x3 ;  /* 0x0000002e05051c11 */ /* 0x000fe2000f8e18ff */
[----:B------:R-:W-:Y:S04]  /*6820*/  UISETP.NE.AND UP0, UPT, UR48, 0x4, UPT ;  /* 0x000000043000788c */ /* 0x000fe8000bf05270 */
[----:B------:R-:W-:Y:S01]  /*6830*/  @P1 VIADD R5, R5, 0xc0 ;  /* 0x000000c005051836 */ /* 0x000fe20000000000 */
[----:B------:R-:W-:Y:S04]  /*6840*/  USEL UR48, UR48, URZ, UP0 ;  /* 0x000000ff30307287 */ /* 0x000fe80008000000 */
[----:B------:R-:W-:Y:S04]  /*6850*/  @P1 PRMT R0, R0, 0x654, R5 ;  /* 0x0000065400001816 */ /* 0x000fe80000000005 */
[----:B------:R3:W-:Y:S04]  /*6860*/  @P1 SYNCS.ARRIVE.TRANS64.RED.A1T0 RZ, [R0+URZ], RZ ;  /* 0x000000ff00ff19a7 */ /* 0x0007e800081004ff */
.L_x_102:
[----:B------:R-:W4:Y:S01]  /*6870*/  @P1 SYNCS.PHASECHK.TRANS64.TRYWAIT P0, [R3+URZ+0xa0], R4 ;  /* 0x0000a004030015a7 */ /* 0x000f2200080011ff */
[----:B------:R-:W-:Y:S01]  /*6880*/  BSSY B1, `(.L_x_103) ;  /* 0x0000023000017945 */ /* 0x000fe20003800000 */
[----:B----4-:R-:W-:Y:S03]  /*6890*/  @P1 SEL R85, RZ, 0x1, !P0 ;  /* 0x00000001ff551807 */ /* 0x010fe60004000000 */
[----:B------:R-:W-:Y:S05]  /*68a0*/  @!P1 BRA `(.L_x_104) ;  /* 0x0000000000809947 */ /* 0x000fea0003800000 */
[----:B------:R-:W-:Y:S01]  /*68b0*/  ISETP.NE.AND P0, PT, R85, RZ, PT ;  /* 0x000000ff5500720c */ /* 0x000fe20003f05270 */
[----:B------:R-:W-:Y:S01]  /*68c0*/  BSSY B0, `(.L_x_105) ;  /* 0x0000009000007945 */ /* 0x000fe20003800000 */
[----:B------:R-:W-:Y:S11]  /*68d0*/  ISETP.NE.AND P1, PT, R86, RZ, PT ;  /* 0x000000ff5600720c */ /* 0x000ff60003f25270 */
[----:B------:R-:W-:Y:S02]  /*68e0*/  @!UPT UIADD3 URZ, UPT, UPT, URZ, URZ, URZ ;  /* 0x000000fffffff290 */ /* 0x000fe4000fffe0ff */
[C---:B------:R-:W-:Y:S02]  /*68f0*/  @P1 IMAD R5, R84.reuse, 0x2000, R75 ;  /* 0x0000200054051824 */ /* 0x040fe400078e024b */
[----:B------:R-:W-:Y:S01]  /*6900*/  @P1 IMAD R4, R84, 0x2000, R82 ;  /* 0x0000200054041824 */ /* 0x000fe200078e0252 */
[----:B------:R-:W-:Y:S06]  /*6910*/  @P0 BRA `(.L_x_106) ;  /* 0x00000000000c0947 */ /* 0x000fec0003800000 */
[----:B-1-3--:R-:W-:Y:S04]  /*6920*/  SHF.L.U32 R0, R72, 0x1f, RZ ;  /* 0x0000001f48007819 */ /* 0x00afe800000006ff */
[----:B------:R-:W1:Y:S02]  /*6930*/  SYNCS.PHASECHK.TRANS64.TRYWAIT P0, [R3+URZ+0xa0], R0 ;  /* 0x0000a000030075a7 */ /* 0x000e6400080011ff */
[----:B-1----:R-:W-:Y:S05]  /*6940*/  @!P0 BRA `(.L_x_107) ;  /* 0x0000002800dc8947 */ /* 0x002fea0003800000 */
.L_x_106:
[----:B------:R-:W-:Y:S05]  /*6950*/  BSYNC B0 ;  /* 0x0000000000007941 */ /* 0x000fea0003800000 */
.L_x_105:
[----:B------:R-:W-:Y:S11]  /*6960*/  ISETP.NE.AND P0, PT, R86, RZ, PT ;  /* 0x000000ff5600720c */ /* 0x000ff60003f05270 */
[----:B------:R-:W-:Y:S02]  /*6970*/  @!UPT UIADD3 URZ, UPT, UPT, URZ, URZ, URZ ;  /* 0x000000fffffff290 */ /* 0x000fe4000fffe0ff */
[----:B------:R4:W2:Y:S01]  /*6980*/  @P0 LDS R34, [R5] ;  /* 0x0000000005220984 */ /* 0x0008a20000000800 */
[C---:B-1-3--:R-:W-:Y:S01]  /*6990*/  @P0 IMAD R0, R84.reuse, 0x2000, R73 ;  /* 0x0000200054000824 */ /* 0x04afe200078e0249 */
[C---:B------:R-:W-:Y:S01]  /*69a0*/  @P0 LEA R3, R84.reuse, R78, 0xd ;  /* 0x0000004e54030211 */ /* 0x040fe200078e68ff */
[----:B------:R-:W-:Y:S01]  /*69b0*/  VIADD R84, R84, 0x1 ;  /* 0x0000000154547836 */ /* 0x000fe20000000000 */
[----:B------:R4:W1:Y:S04]  /*69c0*/  @P0 LDS R39, [R5+0x200] ;  /* 0x0002000005270984 */ /* 0x0008680000000800 */
[----:B------:R4:W3:Y:S04]  /*69d0*/  @P0 LDS R43, [R5+0x400] ;  /* 0x00040000052b0984 */ /* 0x0008e80000000800 */
[----:B------:R4:W1:Y:S04]  /*69e0*/  @P0 LDS R47, [R5+0x600] ;  /* 0x00060000052f0984 */ /* 0x0008680000000800 */
[----:B------:R4:W1:Y:S04]  /*69f0*/  @P0 LDS R36, [R4] ;  /* 0x0000000004240984 */ /* 0x0008680000000800 */
[----:B------:R4:W1:Y:S04]  /*6a00*/  @P0 LDS R40, [R4+0x200] ;  /* 0x0002000004280984 */ /* 0x0008680000000800 */
[----:B------:R4:W1:Y:S04]  /*6a10*/  @P0 LDS R44, [R4+0x400] ;  /* 0x00040000042c0984 */ /* 0x0008680000000800 */
        /* <DEDUP_REMOVED lines=8> */
[----:B--23--:R4:W1:Y:S02]  /*6aa0*/  @P0 LDS R50, [R3+0x600] ;  /* 0x0006000003320984 */ /* 0x00c8640000000800 */
.L_x_104:
[----:B------:R-:W-:Y:S05]  /*6ab0*/  BSYNC B1 ;  /* 0x0000000000017941 */ /* 0x000fea0003800000 */
.L_x_103:
[----:B-1-34-:R-:W-:Y:S05]  /*6ac0*/  VIADD R0, R33, 0x10 ;  /* 0x0000001021007836 */ /* 0x01afea0000000000 */
[----:B------:R-:W-:Y:S04]  /*6ad0*/  SHF.R.U32.HI R0, RZ, 0x15, R0 ;  /* 0x00000015ff007819 */ /* 0x000fe80000011600 */
[----:B------:R-:W-:Y:S11]  /*6ae0*/  LOP3.LUT P0, RZ, R0, 0x3, R67, 0x48, !PT ;  /* 0x0000000300ff7812 */ /* 0x000ff60007804843 */
[----:B------:R-:W-:Y:S02]  /*6af0*/  @!UPT UIADD3 URZ, UPT, UPT, URZ, URZ, URZ ;  /* 0x000000fffffff290 */ /* 0x000fe4000fffe0ff */
[----:B------:R-:W-:Y:S05]  /*6b00*/  @!P0 BRA `(.L_x_108) ;  /* 0x0000000000408947 */ /* 0x000fea0003800000 */
[----:B------:R-:W1:Y:S01]  /*6b10*/  LDCU.64 UR8, c[0x4][0x70] ;  /* 0x01000e00ff0877ac */ /* 0x000e620008000a00 */
[----:B------:R-:W-:Y:S01]  /*6b20*/  MOV R15, 0x0 ;  /* 0x00000000000f7802 */ /* 0x000fe20000000f00 */
[----:B------:R-:W-:Y:S02]  /*6b30*/  HFMA2 R12, -RZ, RZ, 0, 5.9604644775390625e-08 ;  /* 0x00000001ff0c7431 */ /* 0x000fe400000001ff */
[----:B------:R-:W-:Y:S02]  /*6b40*/  IMAD.MOV.U32 R8, RZ, RZ, 0x192 ;  /* 0x00000192ff087424 */ /* 0x000fe400078e00ff */
[----:B------:R-:W-:Y:S01]  /*6b50*/  IMAD.MOV.U32 R13, RZ, RZ, RZ ;  /* 0x000000ffff0d7224 */ /* 0x000fe200078e00ff */
[----:B------:R-:W3:Y:S01]  /*6b60*/  LDCU.64 UR6, c[0x4][0x78] ;  /* 0x01000f00ff0677ac */ /* 0x000ee20008000a00 */
[----:B------:R-:W4:Y:S01]  /*6b70*/  LDC.64 R14, c[0x4][R15] ;  /* 0x010000000f0e7b82 */ /* 0x000f220000000a00 */
[----:B------:R-:W5:Y:S01]  /*6b80*/  LDCU.64 UR4, c[0x4][0x10] ;  /* 0x01000200ff0477ac */ /* 0x000f620008000a00 */
[----:B-1----:R-:W-:Y:S01]  /*6b90*/  MOV R5, UR9 ;  /* 0x0000000900057c02 */ /* 0x002fe20008000f00 */
[----:B------:R-:W-:Y:S01]  /*6ba0*/  IMAD.U32 R4, RZ, RZ, UR8 ;  /* 0x00000008ff047e24 */ /* 0x000fe2000f8e00ff */
[----:B---3--:R-:W-:Y:S01]  /*6bb0*/  MOV R7, UR7 ;  /* 0x0000000700077c02 */ /* 0x008fe20008000f00 */
[----:B------:R-:W-:Y:S01]  /*6bc0*/  IMAD.U32 R6, RZ, RZ, UR6 ;  /* 0x00000006ff067e24 */ /* 0x000fe2000f8e00ff */
[----:B-----5:R-:W-:Y:S01]  /*6bd0*/  MOV R11, UR5 ;  /* 0x00000005000b7c02 */ /* 0x020fe20008000f00 */
[----:B------:R-:W-:Y:S02]  /*6be0*/  IMAD.U32 R10, RZ, RZ, UR4 ;  /* 0x00000004ff0a7e24 */ /* 0x000fe4000f8e00ff */
[----:B------:R-:W-:Y:S07]  /*6bf0*/  LEPC R20, `(.L_x_108) ;  /* 0x000000001014794e */ /* 0x000fee0000000000 */
[----:B--2-4-:R-:W-:Y:S05]  /*6c00*/  CALL.ABS.NOINC R14 ;  /* 0x000000000e007343 */ /* 0x014fea0003c00000 */
.L_x_108:
[----:B------:R-:W-:Y:S05]  /*6c10*/  WARPSYNC.ALL ;  /* 0x0000000000007948 */ /* 0x000fea0003800000 */
[----:B------:R-:W-:Y:S01]  /*6c20*/  R2UR UR4, R33 ;  /* 0x00000000210472ca */ /* 0x000fe200000e0000 */
[----:B------:R-:W-:Y:S01]  /*6c30*/  BSSY.RECONVERGENT B0, `(.L_x_109) ;  /* 0x000005b000007945 */ /* 0x000fe20003800200 */
[----:B------:R-:W-:Y:S02]  /*6c40*/  ISETP.NE.AND P6, PT, R81, RZ, PT ;  /* 0x000000ff5100720c */ /* 0x000fe40003fc5270 */
[----:B------:R-:W-:Y:S02]  /*6c50*/  ISETP.NE.AND P0, PT, R76, RZ, PT ;  /* 0x000000ff4c00720c */ /* 0x000fe40003f05270 */
[----:B------:R-:W-:Y:S02]  /*6c60*/  MOV R3, UR48 ;  /* 0x0000003000037c02 */ /* 0x000fe40008000f00 */
[----:B------:R-:W-:Y:S05]  /*6c70*/  MOV R0, UR37 ;  /* 0x0000002500007c02 */ /* 0x000fea0008000f00 */
[----:B------:R-:W1:Y:S02]  /*6c80*/  LDTM.x16 R4, tmem[UR4+0x10] ;  /* 0x00001004000479ee */ /* 0x000e640008240000 */
[----:B------:R-:W-:Y:S02]  /*6c90*/  @P6 LEA R3, R3, UR46, 0x3 ;  /* 0x0000002e03036c11 */ /* 0x000fe4000f8e18ff */
[----:B------:R-:W-:Y:S02]  /*6ca0*/  @P6 SHF.L.U32 R20, R72, 0x1f, RZ ;  /* 0x0000001f48146819 */ /* 0x000fe400000006ff */
[----:B------:R-:W-:Y:S04]  /*6cb0*/  @P6 IADD3 R3, PT, PT, R3, 0xc0, RZ ;  /* 0x000000c003036810 */ /* 0x000fe80007ffe0ff */
[----:B------:R-:W-:Y:S02]  /*6cc0*/  @P6 PRMT R0, R0, 0x654, R3 ;  /* 0x0000065400006816 */ /* 0x000fe40000000003 */
[----:B------:R-:W-:Y:S01]  /*6cd0*/  LEA R3, R84, UR46, 0x3 ;  /* 0x0000002e54037c11 */ /* 0x000fe2000f8e18ff */
[C---:B-1----:R-:W-:Y:S01]  /*6ce0*/  FMUL R4, R32.reuse, R4 ;  /* 0x0000000420047220 */ /* 0x042fe20000400000 */
        /* <DEDUP_REMOVED lines=52> */
[----:B---3--:R-:W3:Y:S02]  /*7030*/  FENCE.VIEW.ASYNC.S ;  /* 0x00000000000073c6 */ /* 0x008ee40000000000 */
[----:B---3--:R-:W-:Y:S06]  /*7040*/  BAR.SYNC.DEFER_BLOCKING 0x1, 0x80 ;  /* 0x0042000000007b1d */ /* 0x008fec0000010000 */
[----:B------:R-:W-:Y:S05]  /*7050*/  @P0 BRA `(.L_x_110) ;  /* 0x0000000000600947 */ /* 0x000fea0003800000 */
[----:B------:R-:W-:Y:S02]  /*7060*/  UIADD3 UR20, UP0, UPT, UR50, 0x880, URZ ;  /* 0x0000088032147890 */ /* 0x000fe4000ff1e0ff */
[----:B------:R-:W-:Y:S02]  /*7070*/  UIADD3 UR14, UPT, UPT, UR42, 0x10, URZ ;  /* 0x000000102a0e7890 */ /* 0x000fe4000fffe0ff */
[----:B------:R-:W-:Y:S02]  /*7080*/  UIADD3 UR12, UPT, UPT, UR46, 0x2200, URZ ;  /* 0x000022002e0c7890 */ /* 0x000fe4000fffe0ff */
[----:B------:R-:W-:Y:S01]  /*7090*/  UIADD3.X UR21, UPT, UPT, URZ, UR51, URZ, UP0, !UPT ;  /* 0x00000033ff157290 */ /* 0x000fe200087fe4ff */
[----:B------:R-:W-:Y:S01]  /*70a0*/  UMOV UR13, UR41 ;  /* 0x00000029000d7c82 */ /* 0x000fe20008000000 */
[----:B------:R-:W-:Y:S01]  /*70b0*/  UMOV UR15, UR36 ;  /* 0x00000024000f7c82 */ /* 0x000fe20008000000 */
[----:B------:R-:W-:Y:S02]  /*70c0*/  UIADD3 UR17, UPT, UPT, UR41, 0x20, URZ ;  /* 0x0000002029117890 */ /* 0x000fe4000fffe0ff */
[----:B------:R-:W-:Y:S01]  /*70d0*/  UIADD3 UR16, UPT, UPT, UR46, 0x2a00, URZ ;  /* 0x00002a002e107890 */ /* 0x000fe2000fffe0ff */
[----:B------:R-:W-:Y:S03]  /*70e0*/  UMOV UR19, UR36 ;  /* 0x0000002400137c82 */ /* 0x000fe60008000000 */
[----:B------:R3:W-:Y:S01]  /*70f0*/  UTMASTG.3D [UR12], [UR20] ;  /* 0x0000000c140073b5 */ /* 0x0007e20008010000 */
[----:B------:R-:W-:Y:S01]  /*7100*/  UMOV UR18, UR14 ;  /* 0x0000000e00127c82 */ /* 0x000fe20008000000 */
[----:B------:R-:W-:Y:S02]  /*7110*/  UIADD3 UR9, UPT, UPT, UR41, 0x40, URZ ;  /* 0x0000004029097890 */ /* 0x000fe4000fffe0ff */
[----:B------:R-:W-:Y:S01]  /*7120*/  UIADD3 UR8, UPT, UPT, UR46, 0x3200, URZ ;  /* 0x000032002e087890 */ /* 0x000fe2000fffe0ff */
[----:B------:R-:W-:Y:S01]  /*7130*/  UMOV UR11, UR36 ;  /* 0x00000024000b7c82 */ /* 0x000fe20008000000 */
[----:B------:R-:W-:Y:S01]  /*7140*/  UMOV UR10, UR14 ;  /* 0x0000000e000a7c82 */ /* 0x000fe20008000000 */
[----:B------:R3:W-:Y:S01]  /*7150*/  UTMASTG.3D [UR16], [UR20] ;  /* 0x00000010140073b5 */ /* 0x0007e20008010000 */
[----:B------:R-:W-:Y:S02]  /*7160*/  UIADD3 UR5, UPT, UPT, UR41, 0x60, URZ ;  /* 0x0000006029057890 */ /* 0x000fe4000fffe0ff */
[----:B------:R-:W-:Y:S01]  /*7170*/  UIADD3 UR4, UPT, UPT, UR46, 0x3a00, URZ ;  /* 0x00003a002e047890 */ /* 0x000fe2000fffe0ff */
[----:B------:R-:W-:Y:S01]  /*7180*/  UMOV UR7, UR36 ;  /* 0x0000002400077c82 */ /* 0x000fe20008000000 */
[----:B------:R-:W-:Y:S01]  /*7190*/  UMOV UR6, UR14 ;  /* 0x0000000e00067c82 */ /* 0x000fe20008000000 */
[----:B------:R3:W-:Y:S06]  /*71a0*/  UTMASTG.3D [UR8], [UR20] ;  /* 0x00000008140073b5 */ /* 0x0007ec0008010000 */
[----:B------:R3:W-:Y:S01]  /*71b0*/  UTMASTG.3D [UR4], [UR20] ;  /* 0x00000004140073b5 */ /* 0x0007e20008010000 */
[----:B------:R0:W-:Y:S01]  /*71c0*/  UTMACMDFLUSH ;  /* 0x00000000000079b7 */ /* 0x0001e20000000000 */
[----:B---3--:R-:W-:Y:S04]  /*71d0*/  DEPBAR.LE SB0, 0x1 ;  /* 0x000080400000791a */ /* 0x008fe80000000000 */
.L_x_110:
[----:B------:R-:W-:Y:S05]  /*71e0*/  BSYNC.RECONVERGENT B0 ;  /* 0x0000000000007941 */ /* 0x000fea0003800200 */
.L_x_109:
[----:B------:R-:W-:Y:S01]  /*71f0*/  BAR.SYNC.DEFER_BLOCKING 0x1, 0x80 ;  /* 0x0042000000007b1d */ /* 0x000fe20000010000 */
[----:B------:R-:W-:Y:S04]  /*7200*/  UIADD3 UR40, UPT, UPT, UR48, 0x1, URZ ;  /* 0x0000000130287890 */ /* 0x000fe8000fffe0ff */
[----:B------:R-:W-:Y:S04]  /*7210*/  UISETP.NE.AND UP0, UPT, UR40, 0x4, UPT ;  /* 0x000000042800788c */ /* 0x000fe8000bf05270 */
[----:B------:R-:W-:Y:S01]  /*7220*/  USEL UR40, UR40, URZ, UP0 ;  /* 0x000000ff28287287 */ /* 0x000fe20008000000 */
[----:B------:R3:W-:Y:S01]  /*7230*/  @P6 SYNCS.ARRIVE.TRANS64.RED.A1T0 RZ, [R0+URZ], RZ ;  /* 0x000000ff00ff69a7 */ /* 0x0007e200081004ff */
[----:B------:R-:W-:Y:S01]  /*7240*/  BSSY B1, `(.L_x_111) ;  /* 0x0000024000017945 */ /* 0x000fe20003800000 */
[----:B------:R-:W4:Y:S02]  /*7250*/  @P6 SYNCS.PHASECHK.TRANS64.TRYWAIT P0, [R3+URZ+0xa0], R20 ;  /* 0x0000a014030065a7 */ /* 0x000f2400080011ff */
[----:B----4-:R-:W-:Y:S01]  /*7260*/  @P6 SEL R85, RZ, 0x1, !P0 ;  /* 0x00000001ff556807 */ /* 0x010fe20004000000 */
[----:B---3--:R-:W-:Y:S06]  /*7270*/  @!P6 BRA `(.L_x_112) ;  /* 0x000000000080e947 */ /* 0x008fec0003800000 */
[----:B------:R-:W-:Y:S01]  /*7280*/  ISETP.NE.AND P0, PT, R85, RZ, PT ;  /* 0x000000ff5500720c */ /* 0x000fe20003f05270 */
[----:B------:R-:W-:Y:S01]  /*7290*/  BSSY B0, `(.L_x_113) ;  /* 0x0000009000007945 */ /* 0x000fe20003800000 */
[----:B------:R-:W-:Y:S11]  /*72a0*/  ISETP.NE.AND P1, PT, R86, RZ, PT ;  /* 0x000000ff5600720c */ /* 0x000ff60003f25270 */
[----:B------:R-:W-:Y:S02]  /*72b0*/  @!UPT UIADD3 URZ, UPT, UPT, URZ, URZ, URZ ;  /* 0x000000fffffff290 */ /* 0x000fe4000fffe0ff */
[C---:B-1----:R-:W-:Y:S02]  /*72c0*/  @P1 IMAD R4, R84.reuse, 0x2000, R75 ;  /* 0x0000200054041824 */ /* 0x042fe400078e024b */
[----:B------:R-:W-:Y:S01]  /*72d0*/  @P1 IMAD R0, R84, 0x2000, R82 ;  /* 0x0000200054001824 */ /* 0x000fe200078e0252 */
[----:B------:R-:W-:Y:S06]  /*72e0*/  @P0 BRA `(.L_x_114) ;  /* 0x00000000000c0947 */ /* 0x000fec0003800000 */
[----:B------:R-:W-:Y:S04]  /*72f0*/  SHF.L.U32 R6, R72, 0x1f, RZ ;  /* 0x0000001f48067819 */ /* 0x000fe800000006ff */
[----:B------:R-:W1:Y:S02]  /*7300*/  SYNCS.PHASECHK.TRANS64.TRYWAIT P0, [R3+URZ+0xa0], R6 ;  /* 0x0000a006030075a7 */ /* 0x000e6400080011ff */
[----:B-1----:R-:W-:Y:S05]  /*7310*/  @!P0 BRA `(.L_x_115) ;  /* 0x00000020007c8947 */ /* 0x002fea0003800000 */
.L_x_114:
[----:B------:R-:W-:Y:S05]  /*7320*/  BSYNC B0 ;  /* 0x0000000000007941 */ /* 0x000fea0003800000 */
.L_x_113:
[----:B------:R-:W-:Y:S11]  /*7330*/  ISETP.NE.AND P0, PT, R86, RZ, PT ;  /* 0x000000ff5600720c */ /* 0x000ff60003f05270 */
[----:B------:R-:W-:Y:S02]  /*7340*/  @!UPT UIADD3 URZ, UPT, UPT, URZ, URZ, URZ ;  /* 0x000000fffffff290 */ /* 0x000fe4000fffe0ff */
[----:B------:R3:W4:Y:S01]  /*7350*/  @P0 LDS R34, [R4] ;  /* 0x0000000004220984 */ /* 0x0007220000000800 */
[C---:B-1----:R-:W-:Y:S01]  /*7360*/  @P0 IMAD R3, R84.reuse, 0x2000, R73 ;  /* 0x0000200054030824 */ /* 0x042fe200078e0249 */
[C---:B------:R-:W-:Y:S01]  /*7370*/  @P0 LEA R5, R84.reuse, R78, 0xd ;  /* 0x0000004e54050211 */ /* 0x040fe200078e68ff */
[----:B------:R-:W-:Y:S01]  /*7380*/  VIADD R84, R84, 0x1 ;  /* 0x0000000154547836 */ /* 0x000fe20000000000 */
        /* <DEDUP_REMOVED lines=14> */
[----:B----4-:R3:W1:Y:S02]  /*7470*/  @P0 LDS R50, [R5+0x600] ;  /* 0x0006000005320984 */ /* 0x0106640000000800 */
.L_x_112:
[----:B------:R-:W-:Y:S05]  /*7480*/  BSYNC B1 ;  /* 0x0000000000017941 */ /* 0x000fea0003800000 */
.L_x_111:
[----:B---3--:R-:W-:Y:S05]  /*7490*/  VIADD R0, R33, 0x20 ;  /* 0x0000002021007836 */ /* 0x008fea0000000000 */
[----:B------:R-:W-:Y:S04]  /*74a0*/  SHF.R.U32.HI R0, RZ, 0x15, R0 ;  /* 0x00000015ff007819 */ /* 0x000fe80000011600 */
[----:B------:R-:W-:Y:S11]  /*74b0*/  LOP3.LUT P0, RZ, R0, 0x3, R67, 0x48, !PT ;  /* 0x0000000300ff7812 */ /* 0x000ff60007804843 */
[----:B------:R-:W-:Y:S02]  /*74c0*/  @!UPT UIADD3 URZ, UPT, UPT, URZ, URZ, URZ ;  /* 0x000000fffffff290 */ /* 0x000fe4000fffe0ff */
[----:B------:R-:W-:Y:S05]  /*74d0*/  @!P0 BRA `(.L_x_116) ;  /* 0x0000000000408947 */ /* 0x000fea0003800000 */
[----:B------:R-:W3:Y:S01]  /*74e0*/  LDCU.64 UR8, c[0x4][0x70] ;  /* 0x01000e00ff0877ac */ /* 0x000ee20008000a00 */
[----:B-1----:R-:W-:Y:S01]  /*74f0*/  MOV R15, 0x0 ;  /* 0x00000000000f7802 */ /* 0x002fe20000000f00 */
[----:B------:R-:W-:Y:S02]  /*7500*/  HFMA2 R12, -RZ, RZ, 0, 5.9604644775390625e-08 ;  /* 0x00000001ff0c7431 */ /* 0x000fe400000001ff */
[----:B------:R-:W-:Y:S02]  /*7510*/  IMAD.MOV.U32 R8, RZ, RZ, 0x192 ;  /* 0x00000192ff087424 */ /* 0x000fe400078e00ff */
[----:B------:R-:W-:Y:S01]  /*7520*/  IMAD.MOV.U32 R13, RZ, RZ, RZ ;  /* 0x000000ffff0d7224 */ /* 0x000fe200078e00ff */
[----:B------:R-:W1:Y:S01]  /*7530*/  LDCU.64 UR6, c[0x4][0x78] ;  /* 0x01000f00ff0677ac */ /* 0x000e620008000a00 */
[----:B------:R-:W4:Y:S01]  /*7540*/  LDC.64 R14, c[0x4][R15] ;  /* 0x010000000f0e7b82 */ /* 0x000f220000000a00 */
[----:B------:R-:W5:Y:S01]  /*7550*/  LDCU.64 UR4, c[0x4][0x10] ;  /* 0x01000200ff0477ac */ /* 0x000f620008000a00 */
[----:B---3--:R-:W-:Y:S01]  /*7560*/  MOV R5, UR9 ;  /* 0x0000000900057c02 */ /* 0x008fe20008000f00 */
[----:B------:R-:W-:Y:S01]  /*7570*/  IMAD.U32 R4, RZ, RZ, UR8 ;  /* 0x00000008ff047e24 */ /* 0x000fe2000f8e00ff */
[----:B-1----:R-:W-:Y:S01]  /*7580*/  MOV R7, UR7 ;  /* 0x0000000700077c02 */ /* 0x002fe20008000f00 */
[----:B------:R-:W-:Y:S01]  /*7590*/  IMAD.U32 R6, RZ, RZ, UR6 ;  /* 0x00000006ff067e24 */ /* 0x000fe2000f8e00ff */
[----:B-----5:R-:W-:Y:S01]  /*75a0*/  MOV R11, UR5 ;  /* 0x00000005000b7c02 */ /* 0x020fe20008000f00 */
[----:B------:R-:W-:Y:S02]  /*75b0*/  IMAD.U32 R10, RZ, RZ, UR4 ;  /* 0x00000004ff0a7e24 */ /* 0x000fe4000f8e00ff */
[----:B------:R-:W-:Y:S07]  /*75c0*/  LEPC R20, `(.L_x_116) ;  /* 0x000000001014794e */ /* 0x000fee0000000000 */
[----:B--2-4-:R-:W-:Y:S05]  /*75d0*/  CALL.ABS.NOINC R14 ;  /* 0x000000000e007343 */ /* 0x014fea0003c00000 */
.L_x_116:
[----:B------:R-:W-:Y:S05]  /*75e0*/  WARPSYNC.ALL ;  /* 0x0000000000007948 */ /* 0x000fea0003800000 */
[----:B------:R-:W-:Y:S01]  /*75f0*/  R2UR UR4, R33 ;  /* 0x00000000210472ca */ /* 0x000fe200000e0000 */
[----:B------:R-:W-:Y:S01]  /*7600*/  BSSY.RECONVERGENT B0, `(.L_x_117) ;  /* 0x000005b000007945 */ /* 0x000fe20003800200 */
[----:B------:R-:W-:Y:S02]  /*7610*/  ISETP.NE.AND P6, PT, R81, RZ, PT ;  /* 0x000000ff5100720c */ /* 0x000fe40003fc5270 */
[----:B------:R-:W-:Y:S02]  /*7620*/  ISETP.NE.AND P0, PT, R76, RZ, PT ;  /* 0x000000ff4c00720c */ /* 0x000fe40003f05270 */
[----:B------:R-:W-:Y:S02]  /*7630*/  MOV R3, UR40 ;  /* 0x0000002800037c02 */ /* 0x000fe40008000f00 */
[----:B------:R-:W-:Y:S02]  /*7640*/  MOV R0, UR37 ;  /* 0x0000002500007c02 */ /* 0x000fe40008000f00 */
[----:B------:R-:W-:Y:S03]  /*7650*/  LEA R20, R84, UR46, 0x3 ;  /* 0x0000002e54147c11 */ /* 0x000fe6000f8e18ff */
[----:B-1----:R-:W1:Y:S02]  /*7660*/  LDTM.x16 R4, tmem[UR4+0x20] ;  /* 0x00002004000479ee */ /* 0x002e640008240000 */
[----:B------:R-:W-:Y:S04]  /*7670*/  @P6 LEA R3, R3, UR46, 0x3 ;  /* 0x0000002e03036c11 */ /* 0x000fe8000f8e18ff */
[----:B------:R-:W-:Y:S04]  /*7680*/  @P6 IADD3 R3, PT, PT, R3, 0xc0, RZ ;  /* 0x000000c003036810 */ /* 0x000fe80007ffe0ff */
[----:B------:R-:W-:Y:S02]  /*7690*/  @P6 PRMT R0, R0, 0x654, R3 ;  /* 0x0000065400006816 */ /* 0x000fe40000000003 */
[----:B------:R-:W-:Y:S01]  /*76a0*/  @P6 SHF.L.U32 R3, R72, 0x1f, RZ ;  /* 0x0000001f48036819 */ /* 0x000fe200000006ff */
        /* <DEDUP_REMOVED lines=80> */
.L_x_118:
[----:B------:R-:W-:Y:S05]  /*7bb0*/  BSYNC.RECONVERGENT B0 ;  /* 0x0000000000007941 */ /* 0x000fea0003800200 */
.L_x_117:
        /* <DEDUP_REMOVED lines=19> */
.L_x_122:
[----:B------:R-:W-:Y:S05]  /*7cf0*/  BSYNC B0 ;  /* 0x0000000000007941 */ /* 0x000fea0003800000 */
.L_x_121:
[----:B------:R-:W-:Y:S11]  /*7d00*/  ISETP.NE.AND P0, PT, R86, RZ, PT ;  /* 0x000000ff5600720c */ /* 0x000ff60003f05270 */
[----:B------:R-:W-:Y:S02]  /*7d10*/  @!UPT UIADD3 URZ, UPT, UPT, URZ, URZ, URZ ;  /* 0x000000fffffff290 */ /* 0x000fe4000fffe0ff */
[----:B------:R3:W4:Y:S01]  /*7d20*/  @P0 LDS R34, [R4] ;  /* 0x0000000004220984 */ /* 0x0007220000000800 */
[C---:B-1----:R-:W-:Y:S01]  /*7d30*/  @P0 IMAD R3, R84.reuse, 0x2000, R73 ;  /* 0x0000200054030824 */ /* 0x042fe200078e0249 */
[----:B------:R-:W-:Y:S02]  /*7d40*/  @P0 LEA R84, R84, R78, 0xd ;  /* 0x0000004e54540211 */ /* 0x000fe400078e68ff */
        /* <DEDUP_REMOVED lines=15> */
.L_x_120:
[----:B------:R-:W-:Y:S05]  /*7e40*/  BSYNC B1 ;  /* 0x0000000000017941 */ /* 0x000fea0003800000 */
.L_x_119:
        /* <DEDUP_REMOVED lines=21> */
.L_x_124:
[----:B------:R-:W-:Y:S01]  /*7fa0*/  ISETP.NE.AND P0, PT, R76, RZ, PT ;  /* 0x000000ff4c00720c */ /* 0x000fe20003f05270 */
[----:B------:R-:W-:Y:S05]  /*7fb0*/  WARPSYNC.ALL ;  /* 0x0000000000007948 */ /* 0x000fea0003800000 */
[----:B------:R-:W-:Y:S01]  /*7fc0*/  R2UR UR4, R33 ;  /* 0x00000000210472ca */ /* 0x000fe200000e0000 */
[----:B------:R-:W-:Y:S01]  /*7fd0*/  BSSY.RECONVERGENT B0, `(.L_x_125) ;  /* 0x0000057000007945 */ /* 0x000fe20003800200 */
[----:B------:R-:W-:Y:S11]  /*7fe0*/  R2UR UR5, R83 ;  /* 0x00000000530572ca */ /* 0x000ff600000e0000 */
[----:B-1----:R-:W1:Y:S01]  /*7ff0*/  LDTM.x16 R4, tmem[UR4+0x30] ;  /* 0x00003004000479ee */ /* 0x002e620008240000 */
[----:B------:R-:W-:Y:S01]  /*8000*/  NOP ;  /* 0x0000000000007918 */ /* 0x000fe20000000000 */
[----:B------:R-:W-:Y:S04]  /*8010*/  UIADD3 UR5, UPT, UPT, UR5, 0x120, URZ ;  /* 0x0000012005057890 */ /* 0x000fe8000fffe0ff */
[----:B------:R-:W-:Y:S09]  /*8020*/  UPRMT UR5, UR37, 0x654, UR5 ;  /* 0x0000065425057896 */ /* 0x000ff20008000005 */
[----:B-1----:R-:W-:Y:S01]  /*8030*/  SYNCS.ARRIVE.TRANS64.RED.A1T0 RZ, [UR5], RZ ;  /* 0x000000ffffff79a7 */ /* 0x002fe20008100405 */
[C---:B------:R-:W-:Y:S01]  /*8040*/  FMUL R4, R32.reuse, R4 ;  /* 0x0000000420047220 */ /* 0x040fe20000400000 */
        /* <DEDUP_REMOVED lines=79> */
.L_x_126:
[----:B------:R-:W-:Y:S05]  /*8540*/  BSYNC.RECONVERGENT B0 ;  /* 0x0000000000007941 */ /* 0x000fea0003800200 */
.L_x_125:
[----:B------:R-:W-:Y:S01]  /*8550*/  BAR.SYNC.DEFER_BLOCKING 0x1, 0x80 ;  /* 0x0042000000007b1d */ /* 0x000fe20000010000 */
[----:B------:R-:W-:Y:S01]  /*8560*/  UISETP.NE.AND UP0, UPT, UR47, -0x4, UPT ;  /* 0xfffffffc2f00788c */ /* 0x000fe2000bf05270 */
[----:B------:R-:W-:Y:S08]  /*8570*/  IADD3 R0, PT, PT, R30, 0x1, RZ ;  /* 0x000000011e007810 */ /* 0x000ff00007ffe0ff */
[----:B------:R-:W-:Y:S05]  /*8580*/  BRA.U !UP0, `(.L_x_127) ;  /* 0x0000000108287547 */ /* 0x000fea000b800000 */
[----:B------:R-:W-:Y:S01]  /*8590*/  ISETP.NE.AND P0, PT, R81, RZ, PT ;  /* 0x000000ff5100720c */ /* 0x000fe20003f05270 */
[----:B-1----:R-:W-:Y:S01]  /*85a0*/  IMAD.U32 R4, RZ, RZ, UR48 ;  /* 0x00000030ff047e24 */ /* 0x002fe2000f8e00ff */
[----:B------:R-:W-:Y:S01]  /*85b0*/  UIADD3 UR48, UPT, UPT, UR48, 0x1, URZ ;  /* 0x0000000130307890 */ /* 0x000fe2000fffe0ff */
[----:B------:R-:W-:Y:S03]  /*85c0*/  IMAD.U32 R3, RZ, RZ, UR37 ;  /* 0x00000025ff037e24 */ /* 0x000fe6000f8e00ff */
[----:B------:R-:W-:Y:S04]  /*85d0*/  UISETP.NE.AND UP0, UPT, UR48, 0x4, UPT ;  /* 0x000000043000788c */ /* 0x000fe8000bf05270 */
[----:B------:R-:W-:Y:S03]  /*85e0*/  USEL UR48, UR48, URZ, UP0 ;  /* 0x000000ff30307287 */ /* 0x000fe60008000000 */
[----:B------:R-:W-:Y:S05]  /*85f0*/  @P0 LEA R4, R4, UR46, 0x3 ;  /* 0x0000002e04040c11 */ /* 0x000fea000f8e18ff */
[----:B------:R-:W-:Y:S05]  /*8600*/  @P0 VIADD R4, R4, 0xc0 ;  /* 0x000000c004040836 */ /* 0x000fea0000000000 */
[----:B------:R-:W-:Y:S04]  /*8610*/  @P0 PRMT R3, R3, 0x654, R4 ;  /* 0x0000065403030816 */ /* 0x000fe80000000004 */
[----:B------:R3:W-:Y:S03]  /*8620*/  @P0 SYNCS.ARRIVE.TRANS64.RED.A1T0 RZ, [R3+URZ], RZ ;  /* 0x000000ff03ff09a7 */ /* 0x0007e600081004ff */
.L_x_127:
[----:B------:R-:W-:Y:S01]  /*8630*/  ISETP.NE.AND P2, PT, R77, RZ, PT ;  /* 0x000000ff4d00720c */ /* 0x000fe20003f45270 */
[----:B---3--:R-:W-:Y:S01]  /*8640*/  IMAD.IADD R3, R29, 0x1, R62 ;  /* 0x000000011d037824 */ /* 0x008fe200078e023e */
[----:B------:R-:W-:Y:S01]  /*8650*/  ISETP.NE.AND P0, PT, R80, 0x2, PT ;  /* 0x000000025000780c */ /* 0x000fe20003f05270 */
[----:B------:R-:W-:Y:S01]  /*8660*/  UIADD3 UR47, UPT, UPT, UR47, 0x4, URZ ;  /* 0x000000042f2f7890 */ /* 0x000fe2000fffe0ff */
[----:B------:R-:W-:Y:S01]  /*8670*/  ISETP.NE.AND P1, PT, R0, 0x2, PT ;  /* 0x000000020000780c */ /* 0x000fe20003f25270 */
[----:B------:R-:W-:Y:S01]  /*8680*/  IMAD.IADD R20, R27, 0x1, R51 ;  /* 0x000000011b147824 */ /* 0x000fe200078e0233 */
[----:B------:R-:W-:Y:S02]  /*8690*/  R2UR UR11, R3 ;  /* 0x00000000030b72ca */ /* 0x000fe400000e0000 */
[----:B------:R-:W-:Y:S02]  /*86a0*/  SEL R3, RZ, 0x1, P0 ;  /* 0x00000001ff037807 */ /* 0x000fe40000000000 */
[----:B-1----:R-:W-:Y:S02]  /*86b0*/  SEL R4, RZ, 0x1, P1 ;  /* 0x00000001ff047807 */ /* 0x002fe40000800000 */
[----:B------:R-:W-:Y:S02]  /*86c0*/  LOP3.LUT R70, R70, R3, RZ, 0x3c, !PT ;  /* 0x0000000346467212 */ /* 0x000fe400078e3cff */
[----:B------:R-:W-:Y:S02]  /*86d0*/  @P2 R2UR UR36, R69 ;  /* 0x00000000452422ca */ /* 0x000fe400000e0000 */
[----:B------:R-:W-:Y:S02]  /*86e0*/  LOP3.LUT R71, R71, R4, RZ, 0x3c, !PT ;  /* 0x0000000447477212 */ /* 0x000fe400078e3cff */
[----:B------:R-:W-:Y:S02]  /*86f0*/  SEL R80, R80, RZ, P0 ;  /* 0x000000ff50507207 */ /* 0x000fe40000000000 */
[----:B------:R-:W-:Y:S01]  /*8700*/  SEL R30, R0, RZ, P1 ;  /* 0x000000ff001e7207 */ /* 0x000fe20000800000 */
[----:B------:R-:W-:Y:S08]  /*8710*/  @P2 BRA `(.L_x_128) ;  /* 0xffffffc800e02947 */ /* 0x000ff0000383ffff */
[----:B------:R-:W1:Y:S01]  /*8720*/  LDCU.64 UR6, c[0x0][0xa88] ;  /* 0x00015100ff0677ac */ /* 0x000e620008000a00 */
[----:B------:R-:W3:Y:S01]  /*8730*/  LDCU.64 UR4, c[0x0][0xa90] ;  /* 0x00015200ff0477ac */ /* 0x000ee20008000a00 */
[----:B-1----:R-:W-:Y:S02]  /*8740*/  ISETP.NE.U32.AND P2, PT, RZ, UR6, PT ;  /* 0x00000006ff007c0c */ /* 0x002fe4000bf45070 */
[----:B---3--:R-:W-:Y:S02]  /*8750*/  ISETP.NE.U32.AND P1, PT, RZ, UR4, PT ;  /* 0x00000004ff007c0c */ /* 0x008fe4000bf25070 */
[----:B------:R-:W-:Y:S02]  /*8760*/  ISETP.NE.AND.EX P2, PT, RZ, UR7, PT, P2 ;  /* 0x00000007ff007c0c */ /* 0x000fe4000bf45320 */
[----:B------:R-:W-:-:S13]  /*8770*/  ISETP.NE.AND.EX P0, PT, RZ, UR5, PT, P1 ;  /* 0x00000005ff007c0c */ /* 0x000fda000bf05310 */
[----:B------:R-:W-:Y:S05]  /*8780*/  @P2 BRA P0, `(.L_x_129) ;  /* 0x00000000003c2947 */ /* 0x000fea0000000000 */
[----:B------:R-:W-:-:S13]  /*8790*/  ISETP.NE.AND.EX P1, PT, RZ, UR5, PT, P1 ;  /* 0x00000005ff007c0c */ /* 0x000fda000bf25310 */
[----:B------:R-:W-:Y:S05]  /*87a0*/  @P1 BRA `(.L_x_130) ;  /* 0x00000000000c1947 */ /* 0x000fea0003800000 */
[----:B------:R-:W-:-:S13]  /*87b0*/  FSETP.NEU.AND P0, PT, R35, RZ, PT ;  /* 0x000000ff2300720b */ /* 0x000fda0003f0d000 */
[----:B------:R-:W-:Y:S05]  /*87c0*/  @!P0 EXIT ;  /* 0x000000000000894d */ /* 0x000fea0003800000 */
[----:B------:R-:W-:Y:S05]  /*87d0*/  BRA `(.L_x_129) ;  /* 0x0000000000287947 */ /* 0x000fea0003800000 */
.L_x_130:
[----:B------:R-:W-:Y:S01]  /*87e0*/  ISETP.NE.AND P0, PT, R79, RZ, PT ;  /* 0x000000ff4f00720c */ /* 0x000fe20003f05270 */
[----:B------:R-:W-:-:S12]  /*87f0*/  BSSY.RECONVERGENT B0, `(.L_x_129) ;  /* 0x0000008000007945 */ /* 0x000fd80003800200 */
[----:B------:R-:W-:Y:S05]  /*8800*/  @P0 BRA `(.L_x_131) ;  /* 0x0000000000100947 */ /* 0x000fea0003800000 */
[----:B------:R-:W-:-:S04]  /*8810*/  ISETP.NE.U32.AND P0, PT, RZ, UR6, PT ;  /* 0x00000006ff007c0c */ /* 0x000fc8000bf05070 */
[----:B------:R-:W-:-:S13]  /*8820*/  ISETP.NE.AND.EX P0, PT, RZ, UR7, PT, P0 ;  /* 0x00000007ff007c0c */ /* 0x000fda000bf05300 */
[----:B------:R-:W-:Y:S05]  /*8830*/  @!P0 EXIT ;  /* 0x000000000000894d */ /* 0x000fea0003800000 */
[----:B------:R-:W-:Y:S05]  /*8840*/  BRA `(.L_x_132) ;  /* 0x0000000000087947 */ /* 0x000fea0003800000 */
.L_x_131:
[----:B------:R-:W-:-:S13]  /*8850*/  FSETP.NEU.AND P0, PT, R35, RZ, PT ;  /* 0x000000ff2300720b */ /* 0x000fda0003f0d000 */
[----:B------:R-:W-:Y:S05]  /*8860*/  @!P0 EXIT ;  /* 0x000000000000894d */ /* 0x000fea0003800000 */
.L_x_132:
[----:B------:R-:W-:Y:S05]  /*8870*/  BSYNC.RECONVERGENT B0 ;  /* 0x0000000000007941 */ /* 0x000fea0003800200 */
.L_x_129:
[----:B------:R-:W-:Y:S01]  /*8880*/  ULEA UR4, UR48, UR46, 0x3 ;  /* 0x0000002e30047291 */ /* 0x000fe2000f8e18ff */
[----:B------:R-:W-:-:S04]  /*8890*/  DEPBAR.LE SB0, 0x0 ;  /* 0x000080000000791a */ /* 0x000fc80000000000 */
[----:B------:R-:W-:-:S04]  /*88a0*/  UIADD3 UR4, UPT, UPT, UR4, 0xc0, URZ ;  /* 0x000000c004047890 */ /* 0x000fc8000fffe0ff */
[----:B------:R-:W-:-:S09]  /*88b0*/  UPRMT UR4, UR37, 0x654, UR4 ;  /* 0x0000065425047896 */ /* 0x000fd20008000004 */
[----:B------:R-:W-:Y:S01]  /*88c0*/  SYNCS.ARRIVE.TRANS64.RED.A1T0 RZ, [UR4], RZ ;  /* 0x000000ffffff79a7 */ /* 0x000fe20008100404 */
[----:B------:R-:W-:Y:S05]  /*88d0*/  EXIT ;  /* 0x000000000000794d */ /* 0x000fea0003800000 */
.L_x_25:
[----:B--2---:R2:W1:Y:S02]  /*88e0*/  SYNCS.PHASECHK.TRANS64.TRYWAIT P0, [R4+URZ+0x140], R5 ;  /* 0x00014005040075a7 */ /* 0x00446400080011ff */
[----:B-1----:R-:W-:Y:S05]  /*88f0*/  @!P0 NANOSLEEP.SYNCS 0x989680 ;  /* 0x009896800000895d */ /* 0x002fea0003900000 */
[----:B------:R-:W1:Y:S02]  /*8900*/  @!P0 SYNCS.PHASECHK.TRANS64 P0, [R4+URZ+0x140], R5 ;  /* 0x00014005040085a7 */ /* 0x000e6400080010ff */
[----:B-1----:R-:W-:Y:S05]  /*8910*/  @!P0 BRA `(.L_x_25) ;  /* 0xfffffffc00f08947 */ /* 0x002fea000383ffff */
[----:B------:R-:W-:Y:S05]  /*8920*/  BRA `(.L_x_133) ;  /* 0xffffff8c00d47947 */ /* 0x000fea000383ffff */
.L_x_28:
[----:B------:R-:W-:-:S07]  /*8930*/  MOV R4, UR33 ;  /* 0x0000002100047c02 */ /* 0x000fce0008000f00 */
.L_x_134:
[----:B-1----:R1:W2:Y:S02]  /*8940*/  SYNCS.PHASECHK.TRANS64.TRYWAIT P0, [R4+URZ+0x50], R7 ;  /* 0x00005007040075a7 */ /* 0x0022a400080011ff */
[----:B--2---:R-:W-:Y:S05]  /*8950*/  @!P0 NANOSLEEP.SYNCS 0x989680 ;  /* 0x009896800000895d */ /* 0x004fea0003900000 */
[----:B------:R-:W2:Y:S02]  /*8960*/  @!P0 SYNCS.PHASECHK.TRANS64 P0, [R4+URZ+0x50], R7 ;  /* 0x00005007040085a7 */ /* 0x000ea400080010ff */
[----:B--2---:R-:W-:Y:S05]  /*8970*/  @!P0 BRA `(.L_x_134) ;  /* 0xfffffffc00f08947 */ /* 0x004fea000383ffff */
[----:B------:R-:W-:Y:S05]  /*8980*/  BRA `(.L_x_27) ;  /* 0xffffff9000307947 */ /* 0x000fea000383ffff */
.L_x_30:
[----:B-1----:R1:W2:Y:S02]  /*8990*/  SYNCS.PHASECHK.TRANS64.TRYWAIT P0, [R8+URZ+0xf0], R5 ;  /* 0x0000f005080075a7 */ /* 0x0022a400080011ff */
[----:B--2---:R-:W-:Y:S05]  /*89a0*/  @!P0 NANOSLEEP.SYNCS 0x989680 ;  /* 0x009896800000895d */ /* 0x004fea0003900000 */
[----:B------:R-:W2:Y:S02]  /*89b0*/  @!P0 SYNCS.PHASECHK.TRANS64 P0, [R8+URZ+0xf0], R5 ;  /* 0x0000f005080085a7 */ /* 0x000ea400080010ff */
[----:B--2---:R-:W-:Y:S05]  /*89c0*/  @!P0 BRA `(.L_x_30) ;  /* 0xfffffffc00f08947 */ /* 0x004fea000383ffff */
[----:B------:R-:W-:Y:S05]  /*89d0*/  BRA `(.L_x_135) ;  /* 0xffffff9000b47947 */ /* 0x000fea000383ffff */
.L_x_34:
[----:B------:R-:W-:-:S07]  /*89e0*/  MOV R0, UR4 ;  /* 0x0000000400007c02 */ /* 0x000fce0008000f00 */
.L_x_136:
[----:B-1----:R1:W2:Y:S02]  /*89f0*/  SYNCS.PHASECHK.TRANS64.TRYWAIT P0, [R0+URZ], R3 ;  /* 0x00000003000075a7 */ /* 0x0022a400080011ff */
[----:B--2---:R-:W-:Y:S05]  /*8a00*/  @!P0 NANOSLEEP.SYNCS 0x989680 ;  /* 0x009896800000895d */ /* 0x004fea0003900000 */
[----:B------:R-:W2:Y:S02]  /*8a10*/  @!P0 SYNCS.PHASECHK.TRANS64 P0, [R0+URZ], R3 ;  /* 0x00000003000085a7 */ /* 0x000ea400080010ff */
[----:B--2---:R-:W-:Y:S05]  /*8a20*/  @!P0 BRA `(.L_x_136) ;  /* 0xfffffffc00f08947 */ /* 0x004fea000383ffff */
[----:B------:R-:W-:Y:S05]  /*8a30*/  BRA `(.L_x_137) ;  /* 0xffffff9800287947 */ /* 0x000fea000383ffff */
.L_x_35:
[----:B------:R-:W-:-:S07]  /*8a40*/  MOV R0, UR4 ;  /* 0x0000000400007c02 */ /* 0x000fce0008000f00 */
.L_x_138:
[----:B-1----:R1:W2:Y:S02]  /*8a50*/  SYNCS.PHASECHK.TRANS64.TRYWAIT P0, [R0+URZ], R3 ;  /* 0x00000003000075a7 */ /* 0x0022a400080011ff */
[----:B--2---:R-:W-:Y:S05]  /*8a60*/  @!P0 NANOSLEEP.SYNCS 0x989680 ;  /* 0x009896800000895d */ /* 0x004fea0003900000 */
[----:B------:R-:W2:Y:S02]  /*8a70*/  @!P0 SYNCS.PHASECHK.TRANS64 P0, [R0+URZ], R3 ;  /* 0x00000003000085a7 */ /* 0x000ea400080010ff */
[----:B--2---:R-:W-:Y:S05]  /*8a80*/  @!P0 BRA `(.L_x_138) ;  /* 0xfffffffc00f08947 */ /* 0x004fea000383ffff */
[----:B------:R-:W-:Y:S05]  /*8a90*/  BRA `(.L_x_139) ;  /* 0xffffff9800347947 */ /* 0x000fea000383ffff */
.L_x_36:
[----:B------:R-:W-:-:S07]  /*8aa0*/  MOV R0, UR4 ;  /* 0x0000000400007c02 */ /* 0x000fce0008000f00 */
.L_x_140:
[----:B-1----:R1:W2:Y:S02]  /*8ab0*/  SYNCS.PHASECHK.TRANS64.TRYWAIT P0, [R0+URZ], R3 ;  /* 0x00000003000075a7 */ /* 0x0022a400080011ff */
[----:B--2---:R-:W-:Y:S05]  /*8ac0*/  @!P0 NANOSLEEP.SYNCS 0x989680 ;  /* 0x009896800000895d */ /* 0x004fea0003900000 */
[----:B------:R-:W2:Y:S02]  /*8ad0*/  @!P0 SYNCS.PHASECHK.TRANS64 P0, [R0+URZ], R3 ;  /* 0x00000003000085a7 */ /* 0x000ea400080010ff */
[----:B--2---:R-:W-:Y:S05]  /*8ae0*/  @!P0 BRA `(.L_x_140) ;  /* 0xfffffffc00f08947 */ /* 0x004fea000383ffff */
[----:B------:R-:W-:Y:S05]  /*8af0*/  BRA `(.L_x_141) ;  /* 0xffffff9800407947 */ /* 0x000fea000383ffff */
.L_x_37:
[----:B------:R-:W-:-:S07]  /*8b00*/  MOV R0, UR4 ;  /* 0x0000000400007c02 */ /* 0x000fce0008000f00 */
.L_x_142:
[----:B-1----:R1:W2:Y:S02]  /*8b10*/  SYNCS.PHASECHK.TRANS64.TRYWAIT P0, [R0+URZ], R3 ;  /* 0x00000003000075a7 */ /* 0x0022a400080011ff */
[----:B--2---:R-:W-:Y:S05]  /*8b20*/  @!P0 NANOSLEEP.SYNCS 0x989680 ;  /* 0x009896800000895d */ /* 0x004fea0003900000 */
[----:B------:R-:W2:Y:S02]  /*8b30*/  @!P0 SYNCS.PHASECHK.TRANS64 P0, [R0+URZ], R3 ;  /* 0x00000003000085a7 */ /* 0x000ea400080010ff */
[----:B--2---:R-:W-:Y:S05]  /*8b40*/  @!P0 BRA `(.L_x_142) ;  /* 0xfffffffc00f08947 */ /* 0x004fea000383ffff */
[----:B------:R-:W-:Y:S05]  /*8b50*/  BRA `(.L_x_143) ;  /* 0xffffff98004c7947 */ /* 0x000fea000383ffff */
.L_x_38:
[----:B------:R-:W-:-:S07]  /*8b60*/  MOV R0, UR4 ;  /* 0x0000000400007c02 */ /* 0x000fce0008000f00 */
.L_x_144:
[----:B-1----:R1:W2:Y:S02]  /*8b70*/  SYNCS.PHASECHK.TRANS64.TRYWAIT P0, [R0+URZ], R3 ;  /* 0x00000003000075a7 */ /* 0x0022a400080011ff */
[----:B--2---:R-:W-:Y:S05]  /*8b80*/  @!P0 NANOSLEEP.SYNCS 0x989680 ;  /* 0x009896800000895d */ /* 0x004fea0003900000 */
[----:B------:R-:W2:Y:S02]  /*8b90*/  @!P0 SYNCS.PHASECHK.TRANS64 P0, [R0+URZ], R3 ;  /* 0x00000003000085a7 */ /* 0x000ea400080010ff */
[----:B--2---:R-:W-:Y:S05]  /*8ba0*/  @!P0 BRA `(.L_x_144) ;  /* 0xfffffffc00f08947 */ /* 0x004fea000383ffff */
[----:B------:R-:W-:Y:S05]  /*8bb0*/  BRA `(.L_x_145) ;  /* 0xffffff9800587947 */ /* 0x000fea000383ffff */
.L_x_39:
[----:B------:R-:W-:-:S07]  /*8bc0*/  MOV R0, UR4 ;  /* 0x0000000400007c02 */ /* 0x000fce0008000f00 */
.L_x_146:
[----:B-1----:R1:W2:Y:S02]  /*8bd0*/  SYNCS.PHASECHK.TRANS64.TRYWAIT P0, [R0+URZ], R3 ;  /* 0x00000003000075a7 */ /* 0x0022a400080011ff */
[----:B--2---:R-:W-:Y:S05]  /*8be0*/  @!P0 NANOSLEEP.SYNCS 0x989680 ;  /* 0x009896800000895d */ /* 0x004fea0003900000 */
[----:B------:R-:W2:Y:S02]  /*8bf0*/  @!P0 SYNCS.PHASECHK.TRANS64 P0, [R0+URZ], R3 ;  /* 0x00000003000085a7 */ /* 0x000ea400080010ff */
[----:B--2---:R-:W-:Y:S05]  /*8c00*/  @!P0 BRA `(.L_x_146) ;  /* 0xfffffffc00f08947 */ /* 0x004fea000383ffff */
[----:B------:R-:W-:Y:S05]  /*8c10*/  BRA `(.L_x_147) ;  /* 0xffffff9800647947 */ /* 0x000fea000383ffff */
.L_x_40:
[----:B------:R-:W-:-:S07]  /*8c20*/  MOV R0, UR4 ;  /* 0x0000000400007c02 */ /* 0x000fce0008000f00 */
.L_x_148:
[----:B-1----:R1:W2:Y:S02]  /*8c30*/  SYNCS.PHASECHK.TRANS64.TRYWAIT P0, [R0+URZ], R3 ;  /* 0x00000003000075a7 */ /* 0x0022a400080011ff */
[----:B--2---:R-:W-:Y:S05]  /*8c40*/  @!P0 NANOSLEEP.SYNCS 0x989680 ;  /* 0x009896800000895d */ /* 0x004fea0003900000 */
[----:B------:R-:W2:Y:S02]  /*8c50*/  @!P0 SYNCS.PHASECHK.TRANS64 P0, [R0+URZ], R3 ;  /* 0x00000003000085a7 */ /* 0x000ea400080010ff */
[----:B--2---:R-:W-:Y:S05]  /*8c60*/  @!P0 BRA `(.L_x_148) ;  /* 0xfffffffc00f08947 */ /* 0x004fea000383ffff */
[----:B------:R-:W-:Y:S05]  /*8c70*/  BRA `(.L_x_149) ;  /* 0xffffff9800707947 */ /* 0x000fea000383ffff */
.L_x_41:
[----:B------:R-:W-:-:S07]  /*8c80*/  MOV R0, UR4 ;  /* 0x0000000400007c02 */ /* 0x000fce0008000f00 */
.L_x_150:
[----:B-1----:R1:W2:Y:S02]  /*8c90*/  SYNCS.PHASECHK.TRANS64.TRYWAIT P0, [R0+URZ], R3 ;  /* 0x00000003000075a7 */ /* 0x0022a400080011ff */
[----:B--2---:R-:W-:Y:S05]  /*8ca0*/  @!P0 NANOSLEEP.SYNCS 0x989680 ;  /* 0x009896800000895d */ /* 0x004fea0003900000 */
[----:B------:R-:W2:Y:S02]  /*8cb0*/  @!P0 SYNCS.PHASECHK.TRANS64 P0, [R0+URZ], R3 ;  /* 0x00000003000085a7 */ /* 0x000ea400080010ff */
[----:B--2---:R-:W-:Y:S05]  /*8cc0*/  @!P0 BRA `(.L_x_150) ;  /* 0xfffffffc00f08947 */ /* 0x004fea000383ffff */
[----:B------:R-:W-:Y:S05]  /*8cd0*/  BRA `(.L_x_151) ;  /* 0xffffff98007c7947 */ /* 0x000fea000383ffff */
.L_x_42:
[----:B------:R-:W-:-:S07]  /*8ce0*/  MOV R0, UR4 ;  /* 0x0000000400007c02 */ /* 0x000fce0008000f00 */
.L_x_152:
[----:B-1----:R1:W2:Y:S02]  /*8cf0*/  SYNCS.PHASECHK.TRANS64.TRYWAIT P0, [R0+URZ], R3 ;  /* 0x00000003000075a7 */ /* 0x0022a400080011ff */
[----:B--2---:R-:W-:Y:S05]  /*8d00*/  @!P0 NANOSLEEP.SYNCS 0x989680 ;  /* 0x009896800000895d */ /* 0x004fea0003900000 */
[----:B------:R-:W2:Y:S02]  /*8d10*/  @!P0 SYNCS.PHASECHK.TRANS64 P0, [R0+URZ], R3 ;  /* 0x00000003000085a7 */ /* 0x000ea400080010ff */
[----:B--2---:R-:W-:Y:S05]  /*8d20*/  @!P0 BRA `(.L_x_152) ;  /* 0xfffffffc00f08947 */ /* 0x004fea000383ffff */
[----:B------:R-:W-:Y:S05]  /*8d30*/  BRA `(.L_x_153) ;  /* 0xffffff9800887947 */ /* 0x000fea000383ffff */
.L_x_45:
[----:B-1----:R1:W2:Y:S02]  /*8d40*/  SYNCS.PHASECHK.TRANS64.TRYWAIT P0, [R0+URZ+0x130], R5 ;  /* 0x00013005000075a7 */ /* 0x0022a400080011ff */
[----:B--2---:R-:W-:Y:S05]  /*8d50*/  @!P0 NANOSLEEP.SYNCS 0x989680 ;  /* 0x009896800000895d */ /* 0x004fea0003900000 */
[----:B------:R-:W2:Y:S02]  /*8d60*/  @!P0 SYNCS.PHASECHK.TRANS64 P0, [R0+URZ+0x130], R5 ;  /* 0x00013005000085a7 */ /* 0x000ea400080010ff */
[----:B--2---:R-:W-:Y:S05]  /*8d70*/  @!P0 BRA `(.L_x_45) ;  /* 0xfffffffc00f08947 */ /* 0x004fea000383ffff */
[----:B------:R-:W-:Y:S05]  /*8d80*/  BRA `(.L_x_154) ;  /* 0xffffff9800e47947 */ /* 0x000fea000383ffff */
.L_x_46:
[----:B------:R-:W-:-:S07]  /*8d90*/  MOV R0, UR5 ;  /* 0x0000000500007c02 */ /* 0x000fce0008000f00 */
.L_x_155:
[----:B-1----:R1:W2:Y:S02]  /*8da0*/  SYNCS.PHASECHK.TRANS64.TRYWAIT P0, [R0+URZ+0x100], R7 ;  /* 0x00010007000075a7 */ /* 0x0022a400080011ff */
[----:B--2---:R-:W-:Y:S05]  /*8db0*/  @!P0 NANOSLEEP.SYNCS 0x989680 ;  /* 0x009896800000895d */ /* 0x004fea0003900000 */
[----:B------:R-:W2:Y:S02]  /*8dc0*/  @!P0 SYNCS.PHASECHK.TRANS64 P0, [R0+URZ+0x100], R7 ;  /* 0x00010007000085a7 */ /* 0x000ea400080010ff */
[----:B--2---:R-:W-:Y:S05]  /*8dd0*/  @!P0 BRA `(.L_x_155) ;  /* 0xfffffffc00f08947 */ /* 0x004fea000383ffff */
[----:B------:R-:W-:Y:S05]  /*8de0*/  BRA `(.L_x_156) ;  /* 0xffffff9800f47947 */ /* 0x000fea000383ffff */
.L_x_47:
[----:B-1----:R1:W2:Y:S02]  /*8df0*/  SYNCS.PHASECHK.TRANS64.TRYWAIT P1, [R0+URZ+0xf0], R5 ;  /* 0x0000f005000075a7 */ /* 0x0022a400080211ff */
[----:B--2---:R-:W-:Y:S05]  /*8e00*/  @!P1 NANOSLEEP.SYNCS 0x989680 ;  /* 0x009896800000995d */ /* 0x004fea0003900000 */
[----:B------:R-:W2:Y:S02]  /*8e10*/  @!P1 SYNCS.PHASECHK.TRANS64 P1, [R0+URZ+0xf0], R5 ;  /* 0x0000f005000095a7 */ /* 0x000ea400080210ff */
[----:B--2---:R-:W-:Y:S05]  /*8e20*/  @!P1 BRA `(.L_x_47) ;  /* 0xfffffffc00f09947 */ /* 0x004fea000383ffff */
[----:B------:R-:W-:Y:S05]  /*8e30*/  BRA `(.L_x_157) ;  /* 0xffffff9c00247947 */ /* 0x000fea000383ffff */
.L_x_50:
[----:B------:R-:W-:-:S07]  /*8e40*/  MOV R0, UR5 ;  /* 0x0000000500007c02 */ /* 0x000fce0008000f00 */
.L_x_158:
[----:B-1----:R1:W2:Y:S02]  /*8e50*/  SYNCS.PHASECHK.TRANS64.TRYWAIT P0, [R0+URZ+0x100], R3 ;  /* 0x00010003000075a7 */ /* 0x0022a400080011ff */
[----:B--2---:R-:W-:Y:S05]  /*8e60*/  @!P0 NANOSLEEP.SYNCS 0x989680 ;  /* 0x009896800000895d */ /* 0x004fea0003900000 */
[----:B------:R-:W2:Y:S02]  /*8e70*/  @!P0 SYNCS.PHASECHK.TRANS64 P0, [R0+URZ+0x100], R3 ;  /* 0x00010003000085a7 */ /* 0x000ea400080010ff */
[----:B--2---:R-:W-:Y:S05]  /*8e80*/  @!P0 BRA `(.L_x_158) ;  /* 0xfffffffc00f08947 */ /* 0x004fea000383ffff */
[----:B------:R-:W-:Y:S05]  /*8e90*/  BRA `(.L_x_49) ;  /* 0xffffff9c00787947 */ /* 0x000fea000383ffff */
.L_x_57:
[----:B-1----:R1:W2:Y:S02]  /*8ea0*/  SYNCS.PHASECHK.TRANS64.TRYWAIT P1, [R0+URZ+0xf0], R5 ;  /* 0x0000f005000075a7 */ /* 0x0022a400080211ff */
[----:B--2---:R-:W-:Y:S05]  /*8eb0*/  @!P1 NANOSLEEP.SYNCS 0x989680 ;  /* 0x009896800000995d */ /* 0x004fea0003900000 */
[----:B------:R-:W2:Y:S02]  /*8ec0*/  @!P1 SYNCS.PHASECHK.TRANS64 P1, [R0+URZ+0xf0], R5 ;  /* 0x0000f005000095a7 */ /* 0x000ea400080210ff */
[----:B--2---:R-:W-:Y:S05]  /*8ed0*/  @!P1 BRA `(.L_x_57) ;  /* 0xfffffffc00f09947 */ /* 0x004fea000383ffff */
[----:B------:R-:W-:Y:S05]  /*8ee0*/  BRA `(.L_x_159) ;  /* 0xffffffa000d87947 */ /* 0x000fea000383ffff */
.L_x_58:
[----:B------:R-:W-:-:S07]  /*8ef0*/  MOV R3, UR6 ;  /* 0x0000000600037c02 */ /* 0x000fce0008000f00 */
.L_x_160:
[----:B-1----:R1:W2:Y:S02]  /*8f00*/  SYNCS.PHASECHK.TRANS64.TRYWAIT P0, [R3+URZ+0x120], R0 ;  /* 0x00012000030075a7 */ /* 0x0022a400080011ff */
[----:B--2---:R-:W-:Y:S05]  /*8f10*/  @!P0 NANOSLEEP.SYNCS 0x989680 ;  /* 0x009896800000895d */ /* 0x004fea0003900000 */
[----:B------:R-:W2:Y:S02]  /*8f20*/  @!P0 SYNCS.PHASECHK.TRANS64 P0, [R3+URZ+0x120], R0 ;  /* 0x00012000030085a7 */ /* 0x000ea400080010ff */
[----:B--2---:R-:W-:Y:S05]  /*8f30*/  @!P0 BRA `(.L_x_160) ;  /* 0xfffffffc00f08947 */ /* 0x004fea000383ffff */
[----:B------:R-:W-:Y:S05]  /*8f40*/  BRA `(.L_x_161) ;  /* 0xffffffa400107947 */ /* 0x000fea000383ffff */
.L_x_61:
[----:B------:R-:W-:Y:S07]  /*8f50*/  MOV R0, UR5 ;  /* 0x0000000500007c02 */ /* 0x000fee0008000f00 */
.L_x_162:
[----:B-1----:R1:W2:Y:S02]  /*8f60*/  SYNCS.PHASECHK.TRANS64.TRYWAIT P0, [R0+URZ], R3 ;  /* 0x00000003000075a7 */ /* 0x0022a400080011ff */
[----:B--2---:R-:W-:Y:S05]  /*8f70*/  @!P0 NANOSLEEP.SYNCS 0x989680 ;  /* 0x009896800000895d */ /* 0x004fea0003900000 */
[----:B------:R-:W2:Y:S02]  /*8f80*/  @!P0 SYNCS.PHASECHK.TRANS64 P0, [R0+URZ], R3 ;  /* 0x00000003000085a7 */ /* 0x000ea400080010ff */
[----:B--2---:R-:W-:Y:S05]  /*8f90*/  @!P0 BRA `(.L_x_162) ;  /* 0xfffffffc00f08947 */ /* 0x004fea000383ffff */
[----:B------:R-:W-:Y:S05]  /*8fa0*/  BRA `(.L_x_60) ;  /* 0xffffffa4002c7947 */ /* 0x000fea000383ffff */
.L_x_64:
[----:B------:R-:W-:-:S07]  /*8fb0*/  MOV R0, UR6 ;  /* 0x0000000600007c02 */ /* 0x000fce0008000f00 */
.L_x_163:
[----:B-1----:R1:W2:Y:S02]  /*8fc0*/  SYNCS.PHASECHK.TRANS64.TRYWAIT P0, [R0+URZ], R3 ;  /* 0x00000003000075a7 */ /* 0x0022a400080011ff */
[----:B--2---:R-:W-:Y:S05]  /*8fd0*/  @!P0 NANOSLEEP.SYNCS 0x989680 ;  /* 0x009896800000895d */ /* 0x004fea0003900000 */
[----:B------:R-:W2:Y:S02]  /*8fe0*/  @!P0 SYNCS.PHASECHK.TRANS64 P0, [R0+URZ], R3 ;  /* 0x00000003000085a7 */ /* 0x000ea400080010ff */
[----:B--2---:R-:W-:Y:S05]  /*8ff0*/  @!P0 BRA `(.L_x_163) ;  /* 0xfffffffc00f08947 */ /* 0x004fea000383ffff */
[----:B------:R-:W-:Y:S05]  /*9000*/  BRA `(.L_x_164) ;  /* 0xffffffa400f07947 */ /* 0x000fea000383ffff */
.L_x_65:
[----:B------:R-:W-:-:S07]  /*9010*/  MOV R0, UR7 ;  /* 0x0000000700007c02 */ /* 0x000fce0008000f00 */
.L_x_165:
[----:B-1----:R1:W2:Y:S02]  /*9020*/  SYNCS.PHASECHK.TRANS64.TRYWAIT P0, [R0+URZ], R3 ;  /* 0x00000003000075a7 */ /* 0x0022a400080011ff */
[----:B--2---:R-:W-:Y:S05]  /*9030*/  @!P0 NANOSLEEP.SYNCS 0x989680 ;  /* 0x009896800000895d */ /* 0x004fea0003900000 */
[----:B------:R-:W2:Y:S02]  /*9040*/  @!P0 SYNCS.PHASECHK.TRANS64 P0, [R0+URZ], R3 ;  /* 0x00000003000085a7 */ /* 0x000ea400080010ff */
[----:B--2---:R-:W-:Y:S05]  /*9050*/  @!P0 BRA `(.L_x_165) ;  /* 0xfffffffc00f08947 */ /* 0x004fea000383ffff */
[----:B------:R-:W-:Y:S05]  /*9060*/  BRA `(.L_x_166) ;  /* 0xffffffa400fc7947 */ /* 0x000fea000383ffff */
.L_x_70:
[----:B--2---:R2:W4:Y:S02]  /*9070*/  SYNCS.PHASECHK.TRANS64.TRYWAIT P0, [R0+URZ+0xf0], R3 ;  /* 0x0000f003000075a7 */ /* 0x00452400080011ff */
[----:B----4-:R-:W-:Y:S05]  /*9080*/  @!P0 NANOSLEEP.SYNCS 0x989680 ;  /* 0x009896800000895d */ /* 0x010fea0003900000 */
[----:B------:R-:W4:Y:S02]  /*9090*/  @!P0 SYNCS.PHASECHK.TRANS64 P0, [R0+URZ+0xf0], R3 ;  /* 0x0000f003000085a7 */ /* 0x000f2400080010ff */
[----:B----4-:R-:W-:Y:S05]  /*90a0*/  @!P0 BRA `(.L_x_70) ;  /* 0xfffffffc00f08947 */ /* 0x010fea000383ffff */
[----:B------:R-:W-:Y:S05]  /*90b0*/  BRA `(.L_x_167) ;  /* 0xffffffa800fc7947 */ /* 0x000fea000383ffff */
.L_x_73:
[----:B------:R-:W-:Y:S07]  /*90c0*/  MOV R0, UR4 ;  /* 0x0000000400007c02 */ /* 0x000fee0008000f00 */
.L_x_168:
[----:B--2---:R2:W3:Y:S02]  /*90d0*/  SYNCS.PHASECHK.TRANS64.TRYWAIT P0, [R0+URZ+0xe8], R3 ;  /* 0x0000e803000075a7 */ /* 0x0044e400080011ff */
[----:B---3--:R-:W-:Y:S05]  /*90e0*/  @!P0 NANOSLEEP.SYNCS 0x989680 ;  /* 0x009896800000895d */ /* 0x008fea0003900000 */
[----:B------:R-:W3:Y:S02]  /*90f0*/  @!P0 SYNCS.PHASECHK.TRANS64 P0, [R0+URZ+0xe8], R3 ;  /* 0x0000e803000085a7 */ /* 0x000ee400080010ff */
[----:B---3--:R-:W-:Y:S05]  /*9100*/  @!P0 BRA `(.L_x_168) ;  /* 0xfffffffc00f08947 */ /* 0x008fea000383ffff */
[----:B------:R-:W-:Y:S05]  /*9110*/  BRA `(.L_x_72) ;  /* 0xffffffac00dc7947 */ /* 0x000fea000383ffff */
.L_x_76:
[----:B------:R-:W-:Y:S07]  /*9120*/  MOV R0, UR4 ;  /* 0x0000000400007c02 */ /* 0x000fee0008000f00 */
.L_x_169:
[----:B-1----:R1:W2:Y:S02]  /*9130*/  SYNCS.PHASECHK.TRANS64.TRYWAIT P0, [R0+URZ+0xc0], R11 ;  /* 0x0000c00b000075a7 */ /* 0x0022a400080011ff */
[----:B--2---:R-:W-:Y:S05]  /*9140*/  @!P0 NANOSLEEP.SYNCS 0x989680 ;  /* 0x009896800000895d */ /* 0x004fea0003900000 */
[----:B------:R-:W2:Y:S02]  /*9150*/  @!P0 SYNCS.PHASECHK.TRANS64 P0, [R0+URZ+0xc0], R11 ;  /* 0x0000c00b000085a7 */ /* 0x000ea400080010ff */
[----:B--2---:R-:W-:Y:S05]  /*9160*/  @!P0 BRA `(.L_x_169) ;  /* 0xfffffffc00f08947 */ /* 0x004fea000383ffff */
[----:B------:R-:W-:Y:S05]  /*9170*/  BRA `(.L_x_170) ;  /* 0xffffffb000547947 */ /* 0x000fea000383ffff */
.L_x_77:
[----:B------:R-:W-:Y:S07]  /*9180*/  MOV R0, UR4 ;  /* 0x0000000400007c02 */ /* 0x000fee0008000f00 */
.L_x_171:
[----:B-1----:R1:W2:Y:S02]  /*9190*/  SYNCS.PHASECHK.TRANS64.TRYWAIT P0, [R0+URZ+0xc8], R11 ;  /* 0x0000c80b000075a7 */ /* 0x0022a400080011ff */
[----:B--2---:R-:W-:Y:S05]  /*91a0*/  @!P0 NANOSLEEP.SYNCS 0x989680 ;  /* 0x009896800000895d */ /* 0x004fea0003900000 */
[----:B------:R-:W2:Y:S02]  /*91b0*/  @!P0 SYNCS.PHASECHK.TRANS64 P0, [R0+URZ+0xc8], R11 ;  /* 0x0000c80b000085a7 */ /* 0x000ea400080010ff */
[----:B--2---:R-:W-:Y:S05]  /*91c0*/  @!P0 BRA `(.L_x_171) ;  /* 0xfffffffc00f08947 */ /* 0x004fea000383ffff */
[----:B------:R-:W-:Y:S05]  /*91d0*/  BRA `(.L_x_172) ;  /* 0xffffffb000e47947 */ /* 0x000fea000383ffff */
.L_x_78:
[----:B------:R-:W-:Y:S07]  /*91e0*/  MOV R0, UR4 ;  /* 0x0000000400007c02 */ /* 0x000fee0008000f00 */
.L_x_173:
[----:B-1----:R1:W2:Y:S02]  /*91f0*/  SYNCS.PHASECHK.TRANS64.TRYWAIT P0, [R0+URZ+0xd0], R11 ;  /* 0x0000d00b000075a7 */ /* 0x0022a400080011ff */
[----:B--2---:R-:W-:Y:S05]  /*9200*/  @!P0 NANOSLEEP.SYNCS 0x989680 ;  /* 0x009896800000895d */ /* 0x004fea0003900000 */
[----:B------:R-:W2:Y:S02]  /*9210*/  @!P0 SYNCS.PHASECHK.TRANS64 P0, [R0+URZ+0xd0], R11 ;  /* 0x0000d00b000085a7 */ /* 0x000ea400080010ff */
[----:B--2---:R-:W-:Y:S05]  /*9220*/  @!P0 BRA `(.L_x_173) ;  /* 0xfffffffc00f08947 */ /* 0x004fea000383ffff */
[----:B------:R-:W-:Y:S05]  /*9230*/  BRA `(.L_x_174) ;  /* 0xffffffb4007c7947 */ /* 0x000fea000383ffff */
.L_x_79:
[----:B------:R-:W-:Y:S07]  /*9240*/  MOV R0, UR4 ;  /* 0x0000000400007c02 */ /* 0x000fee0008000f00 */
.L_x_175:
[----:B-1----:R1:W2:Y:S02]  /*9250*/  SYNCS.PHASECHK.TRANS64.TRYWAIT P0, [R0+URZ+0xd8], R11 ;  /* 0x0000d80b000075a7 */ /* 0x0022a400080011ff */
[----:B--2---:R-:W-:Y:S05]  /*9260*/  @!P0 NANOSLEEP.SYNCS 0x989680 ;  /* 0x009896800000895d */ /* 0x004fea0003900000 */
[----:B------:R-:W2:Y:S02]  /*9270*/  @!P0 SYNCS.PHASECHK.TRANS64 P0, [R0+URZ+0xd8], R11 ;  /* 0x0000d80b000085a7 */ /* 0x000ea400080010ff */
[----:B--2---:R-:W-:Y:S05]  /*9280*/  @!P0 BRA `(.L_x_175) ;  /* 0xfffffffc00f08947 */ /* 0x004fea000383ffff */
[----:B------:R-:W-:Y:S05]  /*9290*/  BRA `(.L_x_176) ;  /* 0xffffffb800547947 */ /* 0x000fea000383ffff */
.L_x_81:
[----:B------:R-:W-:-:S07]  /*92a0*/  MOV R0, UR4 ;  /* 0x0000000400007c02 */ /* 0x000fce0008000f00 */
.L_x_177:
[----:B-1----:R1:W2:Y:S02]  /*92b0*/  SYNCS.PHASECHK.TRANS64.TRYWAIT P0, [R0+URZ+0xc0], R3 ;  /* 0x0000c003000075a7 */ /* 0x0022a400080011ff */
[----:B--2---:R-:W-:Y:S05]  /*92c0*/  @!P0 NANOSLEEP.SYNCS 0x989680 ;  /* 0x009896800000895d */ /* 0x004fea0003900000 */
[----:B------:R-:W2:Y:S02]  /*92d0*/  @!P0 SYNCS.PHASECHK.TRANS64 P0, [R0+URZ+0xc0], R3 ;  /* 0x0000c003000085a7 */ /* 0x000ea400080010ff */
[----:B--2---:R-:W-:Y:S05]  /*92e0*/  @!P0 BRA `(.L_x_177) ;  /* 0xfffffffc00f08947 */ /* 0x004fea000383ffff */
[----:B------:R-:W-:Y:S05]  /*92f0*/  BRA `(.L_x_178) ;  /* 0xffffffbc00187947 */ /* 0x000fea000383ffff */
.L_x_82:
[----:B-1----:R-:W-:-:S07]  /*9300*/  MOV R0, UR4 ;  /* 0x0000000400007c02 */ /* 0x002fce0008000f00 */
.L_x_179:
[----:B-1----:R1:W2:Y:S02]  /*9310*/  SYNCS.PHASECHK.TRANS64.TRYWAIT P0, [R0+URZ+0xc8], R3 ;  /* 0x0000c803000075a7 */ /* 0x0022a400080011ff */
[----:B--2---:R-:W-:Y:S05]  /*9320*/  @!P0 NANOSLEEP.SYNCS 0x989680 ;  /* 0x009896800000895d */ /* 0x004fea0003900000 */
[----:B------:R-:W2:Y:S02]  /*9330*/  @!P0 SYNCS.PHASECHK.TRANS64 P0, [R0+URZ+0xc8], R3 ;  /* 0x0000c803000085a7 */ /* 0x000ea400080010ff */
[----:B--2---:R-:W-:Y:S05]  /*9340*/  @!P0 BRA `(.L_x_179) ;  /* 0xfffffffc00f08947 */ /* 0x004fea000383ffff */
[----:B------:R-:W-:Y:S05]  /*9350*/  BRA `(.L_x_180) ;  /* 0xffffffbc00087947 */ /* 0x000fea000383ffff */
.L_x_83:
[----:B-1----:R-:W-:-:S07]  /*9360*/  MOV R0, UR4 ;  /* 0x0000000400007c02 */ /* 0x002fce0008000f00 */
.L_x_181:
[----:B-1----:R1:W2:Y:S02]  /*9370*/  SYNCS.PHASECHK.TRANS64.TRYWAIT P0, [R0+URZ+0xd0], R3 ;  /* 0x0000d003000075a7 */ /* 0x0022a400080011ff */
[----:B--2---:R-:W-:Y:S05]  /*9380*/  @!P0 NANOSLEEP.SYNCS 0x989680 ;  /* 0x009896800000895d */ /* 0x004fea0003900000 */
[----:B------:R-:W2:Y:S02]  /*9390*/  @!P0 SYNCS.PHASECHK.TRANS64 P0, [R0+URZ+0xd0], R3 ;  /* 0x0000d003000085a7 */ /* 0x000ea400080010ff */
[----:B--2---:R-:W-:Y:S05]  /*93a0*/  @!P0 BRA `(.L_x_181) ;  /* 0xfffffffc00f08947 */ /* 0x004fea000383ffff */
[----:B------:R-:W-:Y:S05]  /*93b0*/  BRA `(.L_x_182) ;  /* 0xffffffb800f87947 */ /* 0x000fea000383ffff */
.L_x_85:
[----:B--2---:R2:W4:Y:S02]  /*93c0*/  SYNCS.PHASECHK.TRANS64.TRYWAIT P0, [R0+URZ+0xf0], R3 ;  /* 0x0000f003000075a7 */ /* 0x00452400080011ff */
[----:B----4-:R-:W-:Y:S05]  /*93d0*/  @!P0 NANOSLEEP.SYNCS 0x989680 ;  /* 0x009896800000895d */ /* 0x010fea0003900000 */
[----:B------:R-:W4:Y:S02]  /*93e0*/  @!P0 SYNCS.PHASECHK.TRANS64 P0, [R0+URZ+0xf0], R3 ;  /* 0x0000f003000085a7 */ /* 0x000f2400080010ff */
[----:B----4-:R-:W-:Y:S05]  /*93f0*/  @!P0 BRA `(.L_x_85) ;  /* 0xfffffffc00f08947 */ /* 0x010fea000383ffff */
[----:B------:R-:W-:Y:S05]  /*9400*/  BRA `(.L_x_183) ;  /* 0xffffffbc00b87947 */ /* 0x000fea000383ffff */
.L_x_96:
[----:B-1----:R-:W-:Y:S04]  /*9410*/  MOV R3, UR46 ;  /* 0x0000002e00037c02 */ /* 0x002fe80008000f00 */
[----:B------:R1:W2:Y:S03]  /*9420*/  SYNCS.PHASECHK.TRANS64.TRYWAIT P0, [R3+URZ+0xa0], R4 ;  /* 0x0000a004030075a7 */ /* 0x0002a600080011ff */
[----:B--2---:R-:W-:Y:S05]  /*9430*/  @!P0 NANOSLEEP.SYNCS 0x989680 ;  /* 0x009896800000895d */ /* 0x004fea0003900000 */
[----:B------:R-:W2:Y:S02]  /*9440*/  @!P0 SYNCS.PHASECHK.TRANS64 P0, [R3+URZ+0xa0], R4 ;  /* 0x0000a004030085a7 */ /* 0x000ea400080010ff */
[----:B--2---:R-:W-:Y:S05]  /*9450*/  @!P0 BRA `(.L_x_96) ;  /* 0xfffffffc00ec8947 */ /* 0x004fea000383ffff */
[----:B------:R-:W-:Y:S05]  /*9460*/  BRA `(.L_x_95) ;  /* 0xffffffc800bc7947 */ /* 0x000fea000383ffff */
.L_x_98:
[----:B-1----:R1:W4:Y:S02]  /*9470*/  SYNCS.PHASECHK.TRANS64.TRYWAIT P1, [R83+URZ+0x110], R0 ;  /* 0x00011000530075a7 */ /* 0x00232400080211ff */
[----:B----4-:R-:W-:Y:S05]  /*9480*/  @!P1 NANOSLEEP.SYNCS 0x989680 ;  /* 0x009896800000995d */ /* 0x010fea0003900000 */
[----:B------:R-:W4:Y:S02]  /*9490*/  @!P1 SYNCS.PHASECHK.TRANS64 P1, [R83+URZ+0x110], R0 ;  /* 0x00011000530095a7 */ /* 0x000f2400080210ff */
[----:B----4-:R-:W-:Y:S05]  /*94a0*/  @!P1 BRA `(.L_x_98) ;  /* 0xfffffffc00f09947 */ /* 0x010fea000383ffff */
[----:B------:R-:W-:Y:S05]  /*94b0*/  BRA `(.L_x_97) ;  /* 0xffffffcc00147947 */ /* 0x000fea000383ffff */
.L_x_107:
[----:B-1----:R1:W3:Y:S02]  /*94c0*/  SYNCS.PHASECHK.TRANS64.TRYWAIT P0, [R3+URZ+0xa0], R0 ;  /* 0x0000a000030075a7 */ /* 0x0022e400080011ff */
[----:B---3--:R-:W-:Y:S05]  /*94d0*/  @!P0 NANOSLEEP.SYNCS 0x989680 ;  /* 0x009896800000895d */ /* 0x008fea0003900000 */
[----:B------:R-:W3:Y:S02]  /*94e0*/  @!P0 SYNCS.PHASECHK.TRANS64 P0, [R3+URZ+0xa0], R0 ;  /* 0x0000a000030085a7 */ /* 0x000ee400080010ff */
[----:B---3--:R-:W-:Y:S05]  /*94f0*/  @!P0 BRA `(.L_x_107) ;  /* 0xfffffffc00f08947 */ /* 0x008fea000383ffff */
[----:B------:R-:W-:Y:S05]  /*9500*/  BRA `(.L_x_106) ;  /* 0xffffffd400107947 */ /* 0x000fea000383ffff */
.L_x_115:
[----:B-1----:R1:W3:Y:S02]  /*9510*/  SYNCS.PHASECHK.TRANS64.TRYWAIT P0, [R3+URZ+0xa0], R6 ;  /* 0x0000a006030075a7 */ /* 0x0022e400080011ff */
[----:B---3--:R-:W-:Y:S05]  /*9520*/  @!P0 NANOSLEEP.SYNCS 0x989680 ;  /* 0x009896800000895d */ /* 0x008fea0003900000 */
[----:B------:R-:W3:Y:S02]  /*9530*/  @!P0 SYNCS.PHASECHK.TRANS64 P0, [R3+URZ+0xa0], R6 ;  /* 0x0000a006030085a7 */ /* 0x000ee400080010ff */
[----:B---3--:R-:W-:Y:S05]  /*9540*/  @!P0 BRA `(.L_x_115) ;  /* 0xfffffffc00f08947 */ /* 0x008fea000383ffff */
[----:B------:R-:W-:Y:S05]  /*9550*/  BRA `(.L_x_114) ;  /* 0xffffffdc00707947 */ /* 0x000fea000383ffff */
.L_x_123:
[----:B-1----:R1:W3:Y:S02]  /*9560*/  SYNCS.PHASECHK.TRANS64.TRYWAIT P0, [R20+URZ+0xa0], R3 ;  /* 0x0000a003140075a7 */ /* 0x0022e400080011ff */
[----:B---3--:R-:W-:Y:S05]  /*9570*/  @!P0 NANOSLEEP.SYNCS 0x989680 ;  /* 0x009896800000895d */ /* 0x008fea0003900000 */
[----:B------:R-:W3:Y:S02]  /*9580*/  @!P0 SYNCS.PHASECHK.TRANS64 P0, [R20+URZ+0xa0], R3 ;  /* 0x0000a003140085a7 */ /* 0x000ee400080010ff */
[----:B---3--:R-:W-:Y:S05]  /*9590*/  @!P0 BRA `(.L_x_123) ;  /* 0xfffffffc00f08947 */ /* 0x008fea000383ffff */
[----:B------:R-:W-:Y:S05]  /*95a0*/  BRA `(.L_x_122) ;  /* 0xffffffe400d07947 */ /* 0x000fea000383ffff */
        .weak           $__internal_0_$__cuda_sm10x_tcgen05_guardrail_trap_col_being_dealloced_not_returned_by_alloc
        .type           $__internal_0_$__cuda_sm10x_tcgen05_guardrail_trap_col_being_dealloced_not_returned_by_alloc,@function
        .size           $__internal_0_$__cuda_sm10x_tcgen05_guardrail_trap_col_being_dealloced_not_returned_by_alloc,($__internal_1_$__cuda_sm10x_tcgen05_guardrail_trap_phase_invalid_during_alloc - $__internal_0_$__cuda_sm10x_tcgen05_guardrail_trap_col_being_dealloced_not_returned_by_alloc)
$__internal_0_$__cuda_sm10x_tcgen05_guardrail_trap_col_being_dealloced_not_returned_by_alloc:
[----:B------:R-:W-:Y:S05]  /*95b0*/  BPT.TRAP 0x1 ;  /* 0x000000040000795c */ /* 0x000fea0000300000 */
[----:B------:R-:W-:-:S04]  /*95c0*/  HFMA2 R3, -RZ, RZ, 0, 0 ;  /* 0x00000000ff037431 */ /* 0x000fc800000001ff */
[----:B------:R-:W-:Y:S05]  /*95d0*/  RET.REL.NODEC R2 `(_ZN7cutlass13device_kernelINS_4gemm6kernel13GemmUniversalIN4cute5tupleIJiiiiEEENS1_10collective13CollectiveMmaINS1_41MainloopSm100TmaUmmaWarpSpecializedSparseILi10ELi2ELi2ENS5_IJNS4_1CILi1EEENSA_ILi2EEESB_EEEEENS5_IJNSA_ILi128EEENSA_ILi64EEESF_EEENS_12float_e4m3_tENS5_IJNS4_6LayoutINS5_IJiNS5_IJSC_iEEEiEEENS5_IJlNS5_IJSB_SC_EEElEEEEENSJ_INS5_IJNS5_IJSF_iEEESP_iEEENS5_IJNS5_IJSF_NSA_ILi16384EEEEEENS5_IJSB_lEEElEEEEEEEESI_NS5_IJlSB_lEEENS4_8TiledMMAINS4_8MMA_AtomIJNS4_26SM100_MMA_F8F6F4_SS_SPARSEISI_SI_fLi128ELi64ELNS4_4UMMA5MajorE0ELS12_0ELNS11_7ScaleInE0ELS13_0EEEEEENSJ_INS5_IJSB_SB_SB_EEENS5_IJNSA_ILi0EEES17_S17_EEEEENS5_IJNS4_10UnderscoreES1A_S1A_EEEEENS4_23SM90_TMA_LOAD_MULTICASTENS4_14ComposedLayoutINS4_7SwizzleILi2ELi4ELi3EEENS4_25smem_sparse_ptr_flag_bitsILi2ELi8EEENSJ_INS5_IJNS5_IJSB_NSA_ILi8EEEEEENS5_IJSC_SG_EEEEEENS5_IJNS5_IJS17_SF_EEESM_EEEEEEEvNS4_8identityENS4_13SM90_TMA_LOADENS1E_INS1F_ILi3ELi4ELi3EEENS4_18smem_ptr_flag_bitsILi8EEENSJ_INS5_IJS1J_SF_EEENS5_IJSF_SB_EEEEEEEvS1R_EENS_8epilogue10collective18CollectiveEpilogueINS21_23Sm100TmaWarpSpecializedILi4ELi2ELi16ELb1ELb0EEEJSH_NS5_IJNSJ_ISF_SB_EENSJ_INSA_ILi16EEESB_EEEEEfNS5_IJSB_llEEEfS2A_NS21_6fusion15FusionCallbacksIS25_NS2B_17LinearCombinationIffffLNS_15FloatRoundStyleE2EEESH_S29_JEEENS4_5SM1004TMEM4LOAD26SM100_TMEM_LOAD_32dp32b16xES1S_NS1E_INS1F_ILi2ELi5ELi2EEENS1U_ILi32EEENSJ_INS5_IJNSA_ILi32EEENSA_ILi4EEEEEENS5_IJSB_S2N_EEEEEEENS4_39AutoVectorizingCopyWithAssumedAlignmentILi128EEENS4_14SM90_TMA_STOREES2S_S2U_S2U_EEEvvEEEEvNT_6ParamsE) ;  /* 0xffffff6802887950 */ /* 0x000fea0003c3ffff */
        .weak           $__internal_1_$__cuda_sm10x_tcgen05_guardrail_trap_phase_invalid_during_alloc
        .type           $__internal_1_$__cuda_sm10x_tcgen05_guardrail_trap_phase_invalid_during_alloc,@function
        .size           $__internal_1_$__cuda_sm10x_tcgen05_guardrail_trap_phase_invalid_during_alloc,($__internal_2_$__cuda_sm10x_tcgen05_guardrail_trap_unallocated_columns_being_dealloced - $__internal_1_$__cuda_sm10x_tcgen05_guardrail_trap_phase_invalid_during_alloc)
$__internal_1_$__cuda_sm10x_tcgen05_guardrail_trap_phase_invalid_during_alloc:
[----:B------:R-:W-:Y:S05]  /*95e0*/  BPT.TRAP 0x1 ;  /* 0x000000040000795c */ /* 0x000fea0000300000 */
[----:B------:R-:W-:-:S04]  /*95f0*/  MOV R3, 0x0 ;  /* 0x0000000000037802 */ /* 0x000fc80000000f00 */
[----:B------:R-:W-:Y:S05]  /*9600*/  RET.REL.NODEC R2 `(_ZN7cutlass13device_kernelINS_4gemm6kernel13GemmUniversalIN4cute5tupleIJiiiiEEENS1_10collective13CollectiveMmaINS1_41MainloopSm100TmaUmmaWarpSpecializedSparseILi10ELi2ELi2ENS5_IJNS4_1CILi1EEENSA_ILi2EEESB_EEEEENS5_IJNSA_ILi128EEENSA_ILi64EEESF_EEENS_12float_e4m3_tENS5_IJNS4_6LayoutINS5_IJiNS5_IJSC_iEEEiEEENS5_IJlNS5_IJSB_SC_EEElEEEEENSJ_INS5_IJNS5_IJSF_iEEESP_iEEENS5_IJNS5_IJSF_NSA_ILi16384EEEEEENS5_IJSB_lEEElEEEEEEEESI_NS5_IJlSB_lEEENS4_8TiledMMAINS4_8MMA_AtomIJNS4_26SM100_MMA_F8F6F4_SS_SPARSEISI_SI_fLi128ELi64ELNS4_4UMMA5MajorE0ELS12_0ELNS11_7ScaleInE0ELS13_0EEEEEENSJ_INS5_IJSB_SB_SB_EEENS5_IJNSA_ILi0EEES17_S17_EEEEENS5_IJNS4_10UnderscoreES1A_S1A_EEEEENS4_23SM90_TMA_LOAD_MULTICASTENS4_14ComposedLayoutINS4_7SwizzleILi2ELi4ELi3EEENS4_25smem_sparse_ptr_flag_bitsILi2ELi8EEENSJ_INS5_IJNS5_IJSB_NSA_ILi8EEEEEENS5_IJSC_SG_EEEEEENS5_IJNS5_IJS17_SF_EEESM_EEEEEEEvNS4_8identityENS4_13SM90_TMA_LOADENS1E_INS1F_ILi3ELi4ELi3EEENS4_18smem_ptr_flag_bitsILi8EEENSJ_INS5_IJS1J_SF_EEENS5_IJSF_SB_EEEEEEEvS1R_EENS_8epilogue10collective18CollectiveEpilogueINS21_23Sm100TmaWarpSpecializedILi4ELi2ELi16ELb1ELb0EEEJSH_NS5_IJNSJ_ISF_SB_EENSJ_INSA_ILi16EEESB_EEEEEfNS5_IJSB_llEEEfS2A_NS21_6fusion15FusionCallbacksIS25_NS2B_17LinearCombinationIffffLNS_15FloatRoundStyleE2EEESH_S29_JEEENS4_5SM1004TMEM4LOAD26SM100_TMEM_LOAD_32dp32b16xES1S_NS1E_INS1F_ILi2ELi5ELi2EEENS1U_ILi32EEENSJ_INS5_IJNSA_ILi32EEENSA_ILi4EEEEEENS5_IJSB_S2N_EEEEEEENS4_39AutoVectorizingCopyWithAssumedAlignmentILi128EEENS4_14SM90_TMA_STOREES2S_S2U_S2U_EEEvvEEEEvNT_6ParamsE) ;  /* 0xffffff68027c7950 */ /* 0x000fea0003c3ffff */
        .weak           $__internal_2_$__cuda_sm10x_tcgen05_guardrail_trap_unallocated_columns_being_dealloced
        .type           $__internal_2_$__cuda_sm10x_tcgen05_guardrail_trap_unallocated_columns_being_dealloced,@function
        .size           $__internal_2_$__cuda_sm10x_tcgen05_guardrail_trap_unallocated_columns_being_dealloced,(.L_x_185 - $__internal_2_$__cuda_sm10x_tcgen05_guardrail_trap_unallocated_columns_being_dealloced)
$__internal_2_$__cuda_sm10x_tcgen05_guardrail_trap_unallocated_columns_being_dealloced:
[----:B------:R-:W-:Y:S05]  /*9610*/  BPT.TRAP 0x1 ;  /* 0x000000040000795c */ /* 0x000fea0000300000 */
[----:B------:R-:W-:-:S04]  /*9620*/  HFMA2 R3, -RZ, RZ, 0, 0 ;  /* 0x00000000ff037431 */ /* 0x000fc800000001ff */
[----:B------:R-:W-:Y:S05]  /*9630*/  RET.REL.NODEC R2 `(_ZN7cutlass13device_kernelINS_4gemm6kernel13GemmUniversalIN4cute5tupleIJiiiiEEENS1_10collective13CollectiveMmaINS1_41MainloopSm100TmaUmmaWarpSpecializedSparseILi10ELi2ELi2ENS5_IJNS4_1CILi1EEENSA_ILi2EEESB_EEEEENS5_IJNSA_ILi128EEENSA_ILi64EEESF_EEENS_12float_e4m3_tENS5_IJNS4_6LayoutINS5_IJiNS5_IJSC_iEEEiEEENS5_IJlNS5_IJSB_SC_EEElEEEEENSJ_INS5_IJNS5_IJSF_iEEESP_iEEENS5_IJNS5_IJSF_NSA_ILi16384EEEEEENS5_IJSB_lEEElEEEEEEEESI_NS5_IJlSB_lEEENS4_8TiledMMAINS4_8MMA_AtomIJNS4_26SM100_MMA_F8F6F4_SS_SPARSEISI_SI_fLi128ELi64ELNS4_4UMMA5MajorE0ELS12_0ELNS11_7ScaleInE0ELS13_0EEEEEENSJ_INS5_IJSB_SB_SB_EEENS5_IJNSA_ILi0EEES17_S17_EEEEENS5_IJNS4_10UnderscoreES1A_S1A_EEEEENS4_23SM90_TMA_LOAD_MULTICASTENS4_14ComposedLayoutINS4_7SwizzleILi2ELi4ELi3EEENS4_25smem_sparse_ptr_flag_bitsILi2ELi8EEENSJ_INS5_IJNS5_IJSB_NSA_ILi8EEEEEENS5_IJSC_SG_EEEEEENS5_IJNS5_IJS17_SF_EEESM_EEEEEEEvNS4_8identityENS4_13SM90_TMA_LOADENS1E_INS1F_ILi3ELi4ELi3EEENS4_18smem_ptr_flag_bitsILi8EEENSJ_INS5_IJS1J_SF_EEENS5_IJSF_SB_EEEEEEEvS1R_EENS_8epilogue10collective18CollectiveEpilogueINS21_23Sm100TmaWarpSpecializedILi4ELi2ELi16ELb1ELb0EEEJSH_NS5_IJNSJ_ISF_SB_EENSJ_INSA_ILi16EEESB_EEEEEfNS5_IJSB_llEEEfS2A_NS21_6fusion15FusionCallbacksIS25_NS2B_17LinearCombinationIffffLNS_15FloatRoundStyleE2EEESH_S29_JEEENS4_5SM1004TMEM4LOAD26SM100_TMEM_LOAD_32dp32b16xES1S_NS1E_INS1F_ILi2ELi5ELi2EEENS1U_ILi32EEENSJ_INS5_IJNSA_ILi32EEENSA_ILi4EEEEEENS5_IJSB_S2N_EEEEEEENS4_39AutoVectorizingCopyWithAssumedAlignmentILi128EEENS4_14SM90_TMA_STOREES2S_S2U_S2U_EEEvvEEEEvNT_6ParamsE) ;  /* 0xffffff6802707950 */ /* 0x000fea0003c3ffff */
.L_x_184:
[----:B------:R-:W-:-:S00]  /*9640*/  BRA `(.L_x_184) ;  /* 0xfffffffc00fc7947 */ /* 0x000fc0000383ffff */
[----:B------:R-:W-:-:S00]  /*9650*/  NOP ;  /* 0x0000000000007918 */ /* 0x000fc00000000000 */
        /* <DEDUP_REMOVED lines=10> */
.L_x_185:


//--------------------- .nv.global.init           --------------------------
	.section	.nv.global.init,"aw",@progbits
.nv.global.init:
	.type		$str$27,@object
	.size		$str$27,($str$28 - $str$27)
$str$27:
        /*0000*/ 	.byte	0x28, 0x61, 0x64, 0x64, 0x72, 0x65, 0x73, 0x73, 0x20, 0x26, 0x20, 0x6d, 0x61, 0x73, 0x6b, 0x29
        /*0010*/ 	.byte	0x20, 0x3d, 0x3d, 0x20, 0x30, 0x00
	.type		$str$28,@object
	.size		$str$28,($str$26 - $str$28)
$str$28:
        /*0016*/ 	.byte	0x2f, 0x74, 0x6d, 0x70, 0x2f, 0x63, 0x75, 0x74, 0x6c, 0x61, 0x73, 0x73, 0x5f, 0x73, 0x77, 0x65
        /*0026*/ 	.byte	0x65, 0x70, 0x5f, 0x73, 0x72, 0x63, 0x2f, 0x69, 0x6e, 0x63, 0x6c, 0x75, 0x64, 0x65, 0x2f, 0x63
        /*0036*/ 	.byte	0x75, 0x74, 0x65, 0x2f, 0x70, 0x6f, 0x69, 0x6e, 0x74, 0x65, 0x72, 0x5f, 0x66, 0x6c, 0x61, 0x67
        /*0046*/ 	.byte	0x67, 0x65, 0x64, 0x2e, 0x68, 0x70, 0x70, 0x00
	.type		$str$26,@object
	.size		$str$26,($str$25 - $str$26)
$str$26:
        /*004e*/ 	.byte	0x2f, 0x74, 0x6d, 0x70, 0x2f, 0x63, 0x75, 0x74, 0x6c, 0x61, 0x73, 0x73, 0x5f, 0x73, 0x77, 0x65
        /*005e*/ 	.byte	0x65, 0x70, 0x5f, 0x73, 0x72, 0x63, 0x2f, 0x69, 0x6e, 0x63, 0x6c, 0x75, 0x64, 0x65, 0x2f, 0x63
        /*006e*/ 	.byte	0x75, 0x74, 0x65, 0x2f, 0x61, 0x74, 0x6f, 0x6d, 0x2f, 0x63, 0x6f, 0x70, 0x79, 0x5f, 0x74, 0x72
        /*007e*/ 	.byte	0x61, 0x69, 0x74, 0x73, 0x5f, 0x73, 0x6d, 0x31, 0x30, 0x30, 0x2e, 0x68, 0x70, 0x70, 0x00
	.type		$str$25,@object
	.size		$str$25,(__unnamed_1 - $str$25)
$str$25:
        /*008d*/ 	.byte	0x28, 0x28, 0x75, 0x69, 0x6e, 0x74, 0x33, 0x32, 0x5f, 0x74, 0x28, 0x74, 0x68, 0x72, 0x65, 0x61
        /*009d*/ 	.byte	0x64, 0x49, 0x64, 0x78, 0x2e, 0x78, 0x29, 0x20, 0x2f, 0x20, 0x33, 0x32, 0x29, 0x20, 0x25, 0x20
        /*00ad*/ 	.byte	0x34, 0x29, 0x20, 0x3d, 0x3d, 0x20, 0x28, 0x28, 0x28, 0x74, 0x6d, 0x65, 0x6d, 0x5f, 0x61, 0x64
        /*00bd*/ 	.byte	0x64, 0x72, 0x20, 0x3e, 0x3e, 0x20, 0x31, 0x36, 0x29, 0x20, 0x2f, 0x20, 0x33, 0x32, 0x29, 0x20
        /*00cd*/ 	.byte	0x25, 0x20, 0x34, 0x29, 0x00
	.type		__unnamed_1,@object
	.size		__unnamed_1,(__unnamed_2 - __unnamed_1)
__unnamed_1:
        /*00d2*/ 	.byte	0x61, 0x75, 0x74, 0x6f, 0x20, 0x63, 0x75, 0x74, 0x65, 0x3a, 0x3a, 0x61, 0x73, 0x5f, 0x70, 0x6f
        /* <DEDUP_REMOVED lines=23> */
        /*0252*/ 	.byte	0x3a, 0x43, 0x3c, 0x32, 0x30, 0x34, 0x38, 0x3e, 0x3e, 0x3e, 0x3e, 0x5d, 0x00
	.type		__unnamed_2,@object
	.size		__unnamed_2,(.L_2 - __unnamed_2)
__unnamed_2:
        /* <DEDUP_REMOVED lines=42> */
        /*04ff*/ 	.byte	0x3e, 0x5d, 0x00
.L_2:


//--------------------- .nv.shared._ZN7cutlass13device_kernelINS_4gemm6kernel13GemmUniversalIN4cute5tupleIJiiiiEEENS1_10collective13CollectiveMmaINS1_41MainloopSm100TmaUmmaWarpSpecializedSparseILi10ELi2ELi2ENS5_IJNS4_1CILi1EEENSA_ILi2EEESB_EEEEENS5_IJNSA_ILi128EEENSA_ILi64EEESF_EEENS_12float_e4m3_tENS5_IJNS4_6LayoutINS5_IJiNS5_IJSC_iEEEiEEENS5_IJlNS5_IJSB_SC_EEElEEEEENSJ_INS5_IJNS5_IJSF_iEEESP_iEEENS5_IJNS5_IJSF_NSA_ILi16384EEEEEENS5_IJSB_lEEElEEEEEEEESI_NS5_IJlSB_lEEENS4_8TiledMMAINS4_8MMA_AtomIJNS4_26SM100_MMA_F8F6F4_SS_SPARSEISI_SI_fLi128ELi64ELNS4_4UMMA5MajorE0ELS12_0ELNS11_7ScaleInE0ELS13_0EEEEEENSJ_INS5_IJSB_SB_SB_EEENS5_IJNSA_ILi0EEES17_S17_EEEEENS5_IJNS4_10UnderscoreES1A_S1A_EEEEENS4_23SM90_TMA_LOAD_MULTICASTENS4_14ComposedLayoutINS4_7SwizzleILi2ELi4ELi3EEENS4_25smem_sparse_ptr_flag_bitsILi2ELi8EEENSJ_INS5_IJNS5_IJSB_NSA_ILi8EEEEEENS5_IJSC_SG_EEEEEENS5_IJNS5_IJS17_SF_EEESM_EEEEEEEvNS4_8identityENS4_13SM90_TMA_LOADENS1E_INS1F_ILi3ELi4ELi3EEENS4_18smem_ptr_flag_bitsILi8EEENSJ_INS5_IJS1J_SF_EEENS5_IJSF_SB_EEEEEEEvS1R_EENS_8epilogue10collective18CollectiveEpilogueINS21_23Sm100TmaWarpSpecializedILi4ELi2ELi16ELb1ELb0EEEJSH_NS5_IJNSJ_ISF_SB_EENSJ_INSA_ILi16EEESB_EEEEEfNS5_IJSB_llEEEfS2A_NS21_6fusion15FusionCallbacksIS25_NS2B_17LinearCombinationIffffLNS_15FloatRoundStyleE2EEESH_S29_JEEENS4_5SM1004TMEM4LOAD26SM100_TMEM_LOAD_32dp32b16xES1S_NS1E_INS1F_ILi2ELi5ELi2EEENS1U_ILi32EEENSJ_INS5_IJNSA_ILi32EEENSA_ILi4EEEEEENS5_IJSB_S2N_EEEEEEENS4_39AutoVectorizingCopyWithAssumedAlignmentILi128EEENS4_14SM90_TMA_STOREES2S_S2U_S2U_EEEvvEEEEvNT_6ParamsE --------------------------
	.section	.nv.shared._ZN7cutlass13device_kernelINS_4gemm6kernel13GemmUniversalIN4cute5tupleIJiiiiEEENS1_10collective13CollectiveMmaINS1_41MainloopSm100TmaUmmaWarpSpecializedSparseILi10ELi2ELi2ENS5_IJNS4_1CILi1EEENSA_ILi2EEESB_EEEEENS5_IJNSA_ILi128EEENSA_ILi64EEESF_EEENS_12float_e4m3_tENS5_IJNS4_6LayoutINS5_IJiNS5_IJSC_iEEEiEEENS5_IJlNS5_IJSB_SC_EEElEEEEENSJ_INS5_IJNS5_IJSF_iEEESP_iEEENS5_IJNS5_IJSF_NSA_ILi16384EEEEEENS5_IJSB_lEEElEEEEEEEESI_NS5_IJlSB_lEEENS4_8TiledMMAINS4_8MMA_AtomIJNS4_26SM100_MMA_F8F6F4_SS_SPARSEISI_SI_fLi128ELi64ELNS4_4UMMA5MajorE0ELS12_0ELNS11_7ScaleInE0ELS13_0EEEEEENSJ_INS5_IJSB_SB_SB_EEENS5_IJNSA_ILi0EEES17_S17_EEEEENS5_IJNS4_10UnderscoreES1A_S1A_EEEEENS4_23SM90_TMA_LOAD_MULTICASTENS4_14ComposedLayoutINS4_7SwizzleILi2ELi4ELi3EEENS4_25smem_sparse_ptr_flag_bitsILi2ELi8EEENSJ_INS5_IJNS5_IJSB_NSA_ILi8EEEEEENS5_IJSC_SG_EEEEEENS5_IJNS5_IJS17_SF_EEESM_EEEEEEEvNS4_8identityENS4_13SM90_TMA_LOADENS1E_INS1F_ILi3ELi4ELi3EEENS4_18smem_ptr_flag_bitsILi8EEENSJ_INS5_IJS1J_SF_EEENS5_IJSF_SB_EEEEEEEvS1R_EENS_8epilogue10collective18CollectiveEpilogueINS21_23Sm100TmaWarpSpecializedILi4ELi2ELi16ELb1ELb0EEEJSH_NS5_IJNSJ_ISF_SB_EENSJ_INSA_ILi16EEESB_EEEEEfNS5_IJSB_llEEEfS2A_NS21_6fusion15FusionCallbacksIS25_NS2B_17LinearCombinationIffffLNS_15FloatRoundStyleE2EEESH_S29_JEEENS4_5SM1004TMEM4LOAD26SM100_TMEM_LOAD_32dp32b16xES1S_NS1E_INS1F_ILi2ELi5ELi2EEENS1U_ILi32EEENSJ_INS5_IJNSA_ILi32EEENSA_ILi4EEEEEENS5_IJSB_S2N_EEEEEEENS4_39AutoVectorizingCopyWithAssumedAlignmentILi128EEENS4_14SM90_TMA_STOREES2S_S2U_S2U_EEEvvEEEEvNT_6ParamsE,"aw",@nobits
	.sectionflags	@""
	.align	16
	.zero		1024


//--------------------- .nv.shared.reserved.0     --------------------------
	.section	.nv.shared.reserved.0,"aw",@nobits
	.weak		__nv_reservedSMEM_offset_0_alias
	.size		__nv_reservedSMEM_offset_0_alias, 0, 64
	.other		__nv_reservedSMEM_offset_0_alias,@"STO_CUDA_RESERVED_SHARED STV_DEFAULT"
__nv_reservedSMEM_offset_0_alias:
	.zero		0
.nv.shared.reserved.0:
	.zero		64
	.weak		__nv_reservedSMEM_tcgen05_partition
	.type		__nv_reservedSMEM_tcgen05_partition,@object
	.size		__nv_reservedSMEM_tcgen05_partition,(.L_0 - __nv_reservedSMEM_tcgen05_partition)
__nv_reservedSMEM_tcgen05_partition:
	.zero		32
.L_0:


//--------------------- .nv.global                --------------------------
	.section	.nv.global,"aw",@nobits
.nv.global:
	.type		_ZN39_INTERNAL_be63ffd9_4_k_cu_6a746f0e_29544cute1_E,@object
	.size		_ZN39_INTERNAL_be63ffd9_4_k_cu_6a746f0e_29544cute1_E,(_ZN39_INTERNAL_be63ffd9_4_k_cu_6a746f0e_29544cuda3std3__45__cpo6cbeginE - _ZN39_INTERNAL_be63ffd9_4_k_cu_6a746f0e_29544cute1_E)
_ZN39_INTERNAL_be63ffd9_4_k_cu_6a746f0e_29544cute1_E:
	.zero		1
	.type		_ZN39_INTERNAL_be63ffd9_4_k_cu_6a746f0e_29544cuda3std3__45__cpo6cbeginE,@object
	.size		_ZN39_INTERNAL_be63ffd9_4_k_cu_6a746f0e_29544cuda3std3__45__cpo6cbeginE,(_ZN39_INTERNAL_be63ffd9_4_k_cu_6a746f0e_29544cuda3std3__48in_placeE - _ZN39_INTERNAL_be63ffd9_4_k_cu_6a746f0e_29544cuda3std3__45__cpo6cbeginE)
_ZN39_INTERNAL_be63ffd9_4_k_cu_6a746f0e_29544cuda3std3__45__cpo6cbeginE:
	.zero		1
	.type		_ZN39_INTERNAL_be63ffd9_4_k_cu_6a746f0e_29544cuda3std3__48in_placeE,@object
	.size		_ZN39_INTERNAL_be63ffd9_4_k_cu_6a746f0e_29544cuda3std3__48in_placeE,(_ZN39_INTERNAL_be63ffd9_4_k_cu_6a746f0e_29544cuda3std6ranges3__45__cpo9iter_moveE - _ZN39_INTERNAL_be63ffd9_4_k_cu_6a746f0e_29544cuda3std3__48in_placeE)
_ZN39_INTERNAL_be63ffd9_4_k_cu_6a746f0e_29544cuda3std3__48in_placeE:
	.zero		1
	.type		_ZN39_INTERNAL_be63ffd9_4_k_cu_6a746f0e_29544cuda3std6ranges3__45__cpo9iter_moveE,@object
	.size		_ZN39_INTERNAL_be63ffd9_4_k_cu_6a746f0e_29544cuda3std6ranges3__45__cpo9iter_moveE,(_ZN39_INTERNAL_be63ffd9_4_k_cu_6a746f0e_29544cuda3std3__45__cpo5beginE - _ZN39_INTERNAL_be63ffd9_4_k_cu_6a746f0e_29544cuda3std6ranges3__45__cpo9iter_moveE)
_ZN39_INTERNAL_be63ffd9_4_k_cu_6a746f0e_29544cuda3std6ranges3__45__cpo9iter_moveE:
	.zero		1
	.type		_ZN39_INTERNAL_be63ffd9_4_k_cu_6a746f0e_29544cuda3std3__45__cpo5beginE,@object
	.size		_ZN39_INTERNAL_be63ffd9_4_k_cu_6a746f0e_29544cuda3std3__45__cpo5beginE,(_ZN39_INTERNAL_be63ffd9_4_k_cu_6a746f0e_29544cuda3std3__441_GLOBAL__N__be63ffd9_4_k_cu_6a746f0e_29546ignoreE - _ZN39_INTERNAL_be63ffd9_4_k_cu_6a746f0e_29544cuda3std3__45__cpo5beginE)
_ZN39_INTERNAL_be63ffd9_4_k_cu_6a746f0e_29544cuda3std3__45__cpo5beginE:
	.zero		1
	.type		_ZN39_INTERNAL_be63ffd9_4_k_cu_6a746f0e_29544cuda3std3__441_GLOBAL__N__be63ffd9_4_k_cu_6a746f0e_29546ignoreE,@object
	.size		_ZN39_INTERNAL_be63ffd9_4_k_cu_6a746f0e_29544cuda3std3__441_GLOBAL__N__be63ffd9_4_k_cu_6a746f0e_29546ignoreE,(_ZN39_INTERNAL_be63ffd9_4_k_cu_6a746f0e_29544cute7productE - _ZN39_INTERNAL_be63ffd9_4_k_cu_6a746f0e_29544cuda3std3__441_GLOBAL__N__be63ffd9_4_k_cu_6a746f0e_29546ignoreE)
_ZN39_INTERNAL_be63ffd9_4_k_cu_6a746f0e_29544cuda3std3__441_GLOBAL__N__be63ffd9_4_k_cu_6a746f0e_29546ignoreE:
	.zero		1
	.type		_ZN39_INTERNAL_be63ffd9_4_k_cu_6a746f0e_29544cute7productE,@object
	.size		_ZN39_INTERNAL_be63ffd9_4_k_cu_6a746f0e_29544cute7productE,(_ZN39_INTERNAL_be63ffd9_4_k_cu_6a746f0e_29544cuda3std3__45__cpo3endE - _ZN39_INTERNAL_be63ffd9_4_k_cu_6a746f0e_29544cute7productE)
_ZN39_INTERNAL_be63ffd9_4_k_cu_6a746f0e_29544cute7productE:
	.zero		1
	.type		_ZN39_INTERNAL_be63ffd9_4_k_cu_6a746f0e_29544cuda3std3__45__cpo3endE,@object
	.size		_ZN39_INTERNAL_be63ffd9_4_k_cu_6a746f0e_29544cuda3std3__45__cpo3endE,(_ZN39_INTERNAL_be63ffd9_4_k_cu_6a746f0e_29544cuda3std3__419piecewise_constructE - _ZN39_INTERNAL_be63ffd9_4_k_cu_6a746f0e_29544cuda3std3__45__cpo3endE)
_ZN39_INTERNAL_be63ffd9_4_k_cu_6a746f0e_29544cuda3std3__45__cpo3endE:
	.zero		1
	.type		_ZN39_INTERNAL_be63ffd9_4_k_cu_6a746f0e_29544cuda3std3__419piecewise_constructE,@object
	.size		_ZN39_INTERNAL_be63ffd9_4_k_cu_6a746f0e_29544cuda3std3__419piecewise_constructE,(_ZN39_INTERNAL_be63ffd9_4_k_cu_6a746f0e_29544cuda3std3__45__cpo4cendE - _ZN39_INTERNAL_be63ffd9_4_k_cu_6a746f0e_29544cuda3std3__419piecewise_constructE)
_ZN39_INTERNAL_be63ffd9_4_k_cu_6a746f0e_29544cuda3std3__419piecewise_constructE:
	.zero		1
	.type		_ZN39_INTERNAL_be63ffd9_4_k_cu_6a746f0e_29544cuda3std3__45__cpo4cendE,@object
	.size		_ZN39_INTERNAL_be63ffd9_4_k_cu_6a746f0e_29544cuda3std3__45__cpo4cendE,(_ZN39_INTERNAL_be63ffd9_4_k_cu_6a746f0e_29544cuda3std6ranges3__45__cpo4swapE - _ZN39_INTERNAL_be63ffd9_4_k_cu_6a746f0e_29544cuda3std3__45__cpo4cendE)
_ZN39_INTERNAL_be63ffd9_4_k_cu_6a746f0e_29544cuda3std3__45__cpo4cendE:
	.zero		1
	.type		_ZN39_INTERNAL_be63ffd9_4_k_cu_6a746f0e_29544cuda3std6ranges3__45__cpo4swapE,@object
	.size		_ZN39_INTERNAL_be63ffd9_4_k_cu_6a746f0e_29544cuda3std6ranges3__45__cpo4swapE,(.L_10 - _ZN39_INTERNAL_be63ffd9_4_k_cu_6a746f0e_29544cuda3std6ranges3__45__cpo4swapE)
_ZN39_INTERNAL_be63ffd9_4_k_cu_6a746f0e_29544cuda3std6ranges3__45__cpo4swapE:
	.zero		1
.L_10:


//--------------------- .nv.constant0._ZN7cutlass13device_kernelINS_4gemm6kernel13GemmUniversalIN4cute5tupleIJiiiiEEENS1_10collective13CollectiveMmaINS1_41MainloopSm100TmaUmmaWarpSpecializedSparseILi10ELi2ELi2ENS5_IJNS4_1CILi1EEENSA_ILi2EEESB_EEEEENS5_IJNSA_ILi128EEENSA_ILi64EEESF_EEENS_12float_e4m3_tENS5_IJNS4_6LayoutINS5_IJiNS5_IJSC_iEEEiEEENS5_IJlNS5_IJSB_SC_EEElEEEEENSJ_INS5_IJNS5_IJSF_iEEESP_iEEENS5_IJNS5_IJSF_NSA_ILi16384EEEEEENS5_IJSB_lEEElEEEEEEEESI_NS5_IJlSB_lEEENS4_8TiledMMAINS4_8MMA_AtomIJNS4_26SM100_MMA_F8F6F4_SS_SPARSEISI_SI_fLi128ELi64ELNS4_4UMMA5MajorE0ELS12_0ELNS11_7ScaleInE0ELS13_0EEEEEENSJ_INS5_IJSB_SB_SB_EEENS5_IJNSA_ILi0EEES17_S17_EEEEENS5_IJNS4_10UnderscoreES1A_S1A_EEEEENS4_23SM90_TMA_LOAD_MULTICASTENS4_14ComposedLayoutINS4_7SwizzleILi2ELi4ELi3EEENS4_25smem_sparse_ptr_flag_bitsILi2ELi8EEENSJ_INS5_IJNS5_IJSB_NSA_ILi8EEEEEENS5_IJSC_SG_EEEEEENS5_IJNS5_IJS17_SF_EEESM_EEEEEEEvNS4_8identityENS4_13SM90_TMA_LOADENS1E_INS1F_ILi3ELi4ELi3EEENS4_18smem_ptr_flag_bitsILi8EEENSJ_INS5_IJS1J_SF_EEENS5_IJSF_SB_EEEEEEEvS1R_EENS_8epilogue10collective18CollectiveEpilogueINS21_23Sm100TmaWarpSpecializedILi4ELi2ELi16ELb1ELb0EEEJSH_NS5_IJNSJ_ISF_SB_EENSJ_INSA_ILi16EEESB_EEEEEfNS5_IJSB_llEEEfS2A_NS21_6fusion15FusionCallbacksIS25_NS2B_17LinearCombinationIffffLNS_15FloatRoundStyleE2EEESH_S29_JEEENS4_5SM1004TMEM4LOAD26SM100_TMEM_LOAD_32dp32b16xES1S_NS1E_INS1F_ILi2ELi5ELi2EEENS1U_ILi32EEENSJ_INS5_IJNSA_ILi32EEENSA_ILi4EEEEEENS5_IJSB_S2N_EEEEEEENS4_39AutoVectorizingCopyWithAssumedAlignmentILi128EEENS4_14SM90_TMA_STOREES2S_S2U_S2U_EEEvvEEEEvNT_6ParamsE --------------------------
	.section	.nv.constant0._ZN7cutlass13device_kernelINS_4gemm6kernel13GemmUniversalIN4cute5tupleIJiiiiEEENS1_10collective13CollectiveMmaINS1_41MainloopSm100TmaUmmaWarpSpecializedSparseILi10ELi2ELi2ENS5_IJNS4_1CILi1EEENSA_ILi2EEESB_EEEEENS5_IJNSA_ILi128EEENSA_ILi64EEESF_EEENS_12float_e4m3_tENS5_IJNS4_6LayoutINS5_IJiNS5_IJSC_iEEEiEEENS5_IJlNS5_IJSB_SC_EEElEEEEENSJ_INS5_IJNS5_IJSF_iEEESP_iEEENS5_IJNS5_IJSF_NSA_ILi16384EEEEEENS5_IJSB_lEEElEEEEEEEESI_NS5_IJlSB_lEEENS4_8TiledMMAINS4_8MMA_AtomIJNS4_26SM100_MMA_F8F6F4_SS_SPARSEISI_SI_fLi128ELi64ELNS4_4UMMA5MajorE0ELS12_0ELNS11_7ScaleInE0ELS13_0EEEEEENSJ_INS5_IJSB_SB_SB_EEENS5_IJNSA_ILi0EEES17_S17_EEEEENS5_IJNS4_10UnderscoreES1A_S1A_EEEEENS4_23SM90_TMA_LOAD_MULTICASTENS4_14ComposedLayoutINS4_7SwizzleILi2ELi4ELi3EEENS4_25smem_sparse_ptr_flag_bitsILi2ELi8EEENSJ_INS5_IJNS5_IJSB_NSA_ILi8EEEEEENS5_IJSC_SG_EEEEEENS5_IJNS5_IJS17_SF_EEESM_EEEEEEEvNS4_8identityENS4_13SM90_TMA_LOADENS1E_INS1F_ILi3ELi4ELi3EEENS4_18smem_ptr_flag_bitsILi8EEENSJ_INS5_IJS1J_SF_EEENS5_IJSF_SB_EEEEEEEvS1R_EENS_8epilogue10collective18CollectiveEpilogueINS21_23Sm100TmaWarpSpecializedILi4ELi2ELi16ELb1ELb0EEEJSH_NS5_IJNSJ_ISF_SB_EENSJ_INSA_ILi16EEESB_EEEEEfNS5_IJSB_llEEEfS2A_NS21_6fusion15FusionCallbacksIS25_NS2B_17LinearCombinationIffffLNS_15FloatRoundStyleE2EEESH_S29_JEEENS4_5SM1004TMEM4LOAD26SM100_TMEM_LOAD_32dp32b16xES1S_NS1E_INS1F_ILi2ELi5ELi2EEENS1U_ILi32EEENSJ_INS5_IJNSA_ILi32EEENSA_ILi4EEEEEENS5_IJSB_S2N_EEEEEEENS4_39AutoVectorizingCopyWithAssumedAlignmentILi128EEENS4_14SM90_TMA_STOREES2S_S2U_S2U_EEEvvEEEEvNT_6ParamsE,"a",@progbits
	.sectionflags	@""
	.align	4
.nv.constant0._ZN7cutlass13device_kernelINS_4gemm6kernel13GemmUniversalIN4cute5tupleIJiiiiEEENS1_10collective13CollectiveMmaINS1_41MainloopSm100TmaUmmaWarpSpecializedSparseILi10ELi2ELi2ENS5_IJNS4_1CILi1EEENSA_ILi2EEESB_EEEEENS5_IJNSA_ILi128EEENSA_ILi64EEESF_EEENS_12float_e4m3_tENS5_IJNS4_6LayoutINS5_IJiNS5_IJSC_iEEEiEEENS5_IJlNS5_IJSB_SC_EEElEEEEENSJ_INS5_IJNS5_IJSF_iEEESP_iEEENS5_IJNS5_IJSF_NSA_ILi16384EEEEEENS5_IJSB_lEEElEEEEEEEESI_NS5_IJlSB_lEEENS4_8TiledMMAINS4_8MMA_AtomIJNS4_26SM100_MMA_F8F6F4_SS_SPARSEISI_SI_fLi128ELi64ELNS4_4UMMA5MajorE0ELS12_0ELNS11_7ScaleInE0ELS13_0EEEEEENSJ_INS5_IJSB_SB_SB_EEENS5_IJNSA_ILi0EEES17_S17_EEEEENS5_IJNS4_10UnderscoreES1A_S1A_EEEEENS4_23SM90_TMA_LOAD_MULTICASTENS4_14ComposedLayoutINS4_7SwizzleILi2ELi4ELi3EEENS4_25smem_sparse_ptr_flag_bitsILi2ELi8EEENSJ_INS5_IJNS5_IJSB_NSA_ILi8EEEEEENS5_IJSC_SG_EEEEEENS5_IJNS5_IJS17_SF_EEESM_EEEEEEEvNS4_8identityENS4_13SM90_TMA_LOADENS1E_INS1F_ILi3ELi4ELi3EEENS4_18smem_ptr_flag_bitsILi8EEENSJ_INS5_IJS1J_SF_EEENS5_IJSF_SB_EEEEEEEvS1R_EENS_8epilogue10collective18CollectiveEpilogueINS21_23Sm100TmaWarpSpecializedILi4ELi2ELi16ELb1ELb0EEEJSH_NS5_IJNSJ_ISF_SB_EENSJ_INSA_ILi16EEESB_EEEEEfNS5_IJSB_llEEEfS2A_NS21_6fusion15FusionCallbacksIS25_NS2B_17LinearCombinationIffffLNS_15FloatRoundStyleE2EEESH_S29_JEEENS4_5SM1004TMEM4LOAD26SM100_TMEM_LOAD_32dp32b16xES1S_NS1E_INS1F_ILi2ELi5ELi2EEENS1U_ILi32EEENSJ_INS5_IJNSA_ILi32EEENSA_ILi4EEEEEENS5_IJSB_S2N_EEEEEEENS4_39AutoVectorizingCopyWithAssumedAlignmentILi128EEENS4_14SM90_TMA_STOREES2S_S2U_S2U_EEEvvEEEEvNT_6ParamsE:
	.zero		3456


//--------------------- SYMBOLS --------------------------

	.type		.nv.reservedSmem.offset0,@object
	.size		.nv.reservedSmem.offset0,0x4
	.type		.nv.reservedSmem.cap,@object
	.size		.nv.reservedSmem.cap,0x4
	.type		__assertfail,@function
